// auto-generated by cutlass_sweep.gemm — config: {"arch": "sm_90", "cluster_m": 1, "cluster_n": 1, "dtype": "e5m2", "dtype_b": "e5m2", "layout": "nt", "stages": 0, "tile_k": 32, "tile_m": 64, "tile_n": 64}
#include "cutlass/cutlass.h"
#include "cutlass/gemm/collective/collective_builder.hpp"
#include "cutlass/gemm/device/gemm_universal_adapter.h"
#include "cutlass/gemm/kernel/gemm_universal.hpp"
#include "cutlass/epilogue/collective/collective_builder.hpp"

using ElemA = cutlass::float_e5m2_t;
using ElemB = cutlass::float_e5m2_t;
using ElemCD = cutlass::float_e5m2_t;
using Acc  = float;
using TileShape    = cute::Shape<cute::_64, cute::_64, cute::_32>;
using ClusterShape = cute::Shape<cute::_1, cute::_1, cute::_1>;

using CollectiveEpilogue = typename cutlass::epilogue::collective::CollectiveBuilder<
    cutlass::arch::Sm90, cutlass::arch::OpClassTensorOp,
    TileShape, ClusterShape,
    cutlass::epilogue::collective::EpilogueTileAuto,
    Acc, Acc,
    ElemCD, cutlass::layout::RowMajor, 128 / cutlass::sizeof_bits<ElemCD>::value,
    ElemCD, cutlass::layout::RowMajor, 128 / cutlass::sizeof_bits<ElemCD>::value,
    cutlass::epilogue::collective::EpilogueScheduleAuto
  >::CollectiveOp;

using CollectiveMainloop = typename cutlass::gemm::collective::CollectiveBuilder<
    cutlass::arch::Sm90, cutlass::arch::OpClassTensorOp,
    ElemA, cutlass::layout::RowMajor, 128 / cutlass::sizeof_bits<ElemA>::value,
    ElemB, cutlass::layout::ColumnMajor, 128 / cutlass::sizeof_bits<ElemB>::value,
    Acc,
    TileShape, ClusterShape,
    cutlass::gemm::collective::StageCountAutoCarveout<static_cast<int>(sizeof(typename CollectiveEpilogue::SharedStorage))>,
    cutlass::gemm::collective::KernelScheduleAuto
  >::CollectiveOp;

using GemmKernel = cutlass::gemm::kernel::GemmUniversal<
    cute::Shape<int,int,int,int>,
    CollectiveMainloop,
    CollectiveEpilogue
>;
using Gemm = cutlass::gemm::device::GemmUniversalAdapter<GemmKernel>;

// Force the device kernel symbol into the cubin without needing a host main.
auto* _anchor = &cutlass::device_kernel<GemmKernel>;


// ===== COMPILED SASS (sm_90a) =====

	.target	sm_90a

	.elftype	@"ET_EXEC"


//--------------------- .note.nv.tkinfo           --------------------------
	.section	.note.nv.tkinfo,"",@"SHT_NOTE"
	.sectionflags	@"SHF_NOTE_NV_TKINFO"
	.tkinfo
        /*0018*/ 	.word	0x00000002
        /*0030*/ 	.string	""
        /*0030*/ 	.string	"ptxas"
        /*0030*/ 	.string	"Cuda compilation tools, release 13.0, V13.0.88"
        /*0030*/ 	.string	"Build cuda_13.0.r13.0/compiler.36424714_0"
        /*0030*/ 	.string	"-arch sm_90a -m 64 "



//--------------------- .note.nv.cuinfo           --------------------------
	.section	.note.nv.cuinfo,"",@"SHT_NOTE"
	.sectionflags	@"SHF_NOTE_NV_CUINFO"
        /*0018*/ 	.short	0x0002
        /*001a*/ 	.short	0x005a
        /*001c*/ 	.short	0x0082
	.zero		2


//--------------------- .nv.info                  --------------------------
	.section	.nv.info,"",@"SHT_CUDA_INFO"
	.align	4


	//----- nvinfo : EIATTR_REGCOUNT
	.align		4
        /*0000*/ 	.byte	0x04, 0x2f
        /*0002*/ 	.short	(.L_12 - .L_11)
	.align		4
.L_11:
        /*0004*/ 	.word	index@(_ZN7cutlass13device_kernelINS_4gemm6kernel13GemmUniversalIN4cute5tupleIJiiiiEEENS1_10collective13CollectiveMmaINS1_37MainloopSm90TmaGmmaWarpSpecializedFP8ILi56ENS5_IJNS4_1CILi1EEESB_SB_EEENS1_32KernelTmaWarpSpecializedPingpongEEENS5_IJNSA_ILi64EEESF_NSA_ILi32EEEEEENS_12float_e5m2_tENS5_IJlSB_lEEESI_SJ_NS4_8TiledMMAINS4_8MMA_AtomIJNS4_4SM904GMMA30MMA_64x64x32_F32E5M2E5M2_SS_TNILNSN_7ScaleInE1ELSP_1EEEEEENS4_6LayoutISC_NS5_IJNSA_ILi0EEEST_ST_EEEEENS5_IJNS4_10UnderscoreESW_SW_EEEEENS4_13SM90_TMA_LOADENS4_14ComposedLayoutINS4_7SwizzleILi1ELi4ELi3EEENS4_18smem_ptr_flag_bitsILi8EEENSS_INS5_IJNSA_ILi8EEESG_EEENS5_IJSG_SB_EEEEEEEvNS4_8identityESZ_S19_vS1A_EENS_8epilogue10collective6detail29Sm90TmaWarpSpecializedAdapterINS1D_15DefaultEpilogueISI_SJ_SJ_NS1C_6thread17LinearCombinationISI_Li1EffLNS1H_9ScaleType4KindE0ELNS_15FloatRoundStyleE2ESI_EENS1_15EpilogueDefaultEEEEEvvEEEEvNT_6ParamsE)
        /*0008*/ 	.word	0x000000a8


	//----- nvinfo : EIATTR_FRAME_SIZE
	.align		4
.L_12:
        /*000c*/ 	.byte	0x04, 0x11
        /*000e*/ 	.short	(.L_14 - .L_13)
	.align		4
.L_13:
        /*0010*/ 	.word	index@(_ZN7cutlass13device_kernelINS_4gemm6kernel13GemmUniversalIN4cute5tupleIJiiiiEEENS1_10collective13CollectiveMmaINS1_37MainloopSm90TmaGmmaWarpSpecializedFP8ILi56ENS5_IJNS4_1CILi1EEESB_SB_EEENS1_32KernelTmaWarpSpecializedPingpongEEENS5_IJNSA_ILi64EEESF_NSA_ILi32EEEEEENS_12float_e5m2_tENS5_IJlSB_lEEESI_SJ_NS4_8TiledMMAINS4_8MMA_AtomIJNS4_4SM904GMMA30MMA_64x64x32_F32E5M2E5M2_SS_TNILNSN_7ScaleInE1ELSP_1EEEEEENS4_6LayoutISC_NS5_IJNSA_ILi0EEEST_ST_EEEEENS5_IJNS4_10UnderscoreESW_SW_EEEEENS4_13SM90_TMA_LOADENS4_14ComposedLayoutINS4_7SwizzleILi1ELi4ELi3EEENS4_18smem_ptr_flag_bitsILi8EEENSS_INS5_IJNSA_ILi8EEESG_EEENS5_IJSG_SB_EEEEEEEvNS4_8identityESZ_S19_vS1A_EENS_8epilogue10collective6detail29Sm90TmaWarpSpecializedAdapterINS1D_15DefaultEpilogueISI_SJ_SJ_NS1C_6thread17LinearCombinationISI_Li1EffLNS1H_9ScaleType4KindE0ELNS_15FloatRoundStyleE2ESI_EENS1_15EpilogueDefaultEEEEEvvEEEEvNT_6ParamsE)
        /*0014*/ 	.word	0x00000000


	//----- nvinfo : EIATTR_MIN_STACK_SIZE
	.align		4
.L_14:
        /*0018*/ 	.byte	0x04, 0x12
        /*001a*/ 	.short	(.L_16 - .L_15)
	.align		4
.L_15:
        /*001c*/ 	.word	index@(_ZN7cutlass13device_kernelINS_4gemm6kernel13GemmUniversalIN4cute5tupleIJiiiiEEENS1_10collective13CollectiveMmaINS1_37MainloopSm90TmaGmmaWarpSpecializedFP8ILi56ENS5_IJNS4_1CILi1EEESB_SB_EEENS1_32KernelTmaWarpSpecializedPingpongEEENS5_IJNSA_ILi64EEESF_NSA_ILi32EEEEEENS_12float_e5m2_tENS5_IJlSB_lEEESI_SJ_NS4_8TiledMMAINS4_8MMA_AtomIJNS4_4SM904GMMA30MMA_64x64x32_F32E5M2E5M2_SS_TNILNSN_7ScaleInE1ELSP_1EEEEEENS4_6LayoutISC_NS5_IJNSA_ILi0EEEST_ST_EEEEENS5_IJNS4_10UnderscoreESW_SW_EEEEENS4_13SM90_TMA_LOADENS4_14ComposedLayoutINS4_7SwizzleILi1ELi4ELi3EEENS4_18smem_ptr_flag_bitsILi8EEENSS_INS5_IJNSA_ILi8EEESG_EEENS5_IJSG_SB_EEEEEEEvNS4_8identityESZ_S19_vS1A_EENS_8epilogue10collective6detail29Sm90TmaWarpSpecializedAdapterINS1D_15DefaultEpilogueISI_SJ_SJ_NS1C_6thread17LinearCombinationISI_Li1EffLNS1H_9ScaleType4KindE0ELNS_15FloatRoundStyleE2ESI_EENS1_15EpilogueDefaultEEEEEvvEEEEvNT_6ParamsE)
        /*0020*/ 	.word	0x00000000
.L_16:


//--------------------- .nv.compat                --------------------------
	.section	.nv.compat,"",@"SHT_CUDA_COMPAT_INFO"
	.align	4
        /*0000*/ 	.byte	0x02, 0x09, 0x01, 0x00, 0x02, 0x02, 0x04, 0x00, 0x02, 0x05, 0x05, 0x00, 0x03, 0x07, 0x01, 0x01
        /*0010*/ 	.byte	0x02, 0x03, 0x01, 0x00, 0x02, 0x06, 0x01, 0x00, 0x04, 0x0b, 0x08, 0x00, 0x00, 0x00, 0x00, 0x00
        /*0020*/ 	.byte	0x00, 0x00, 0x00, 0x00


//--------------------- .nv.info._ZN7cutlass13device_kernelINS_4gemm6kernel13GemmUniversalIN4cute5tupleIJiiiiEEENS1_10collective13CollectiveMmaINS1_37MainloopSm90TmaGmmaWarpSpecializedFP8ILi56ENS5_IJNS4_1CILi1EEESB_SB_EEENS1_32KernelTmaWarpSpecializedPingpongEEENS5_IJNSA_ILi64EEESF_NSA_ILi32EEEEEENS_12float_e5m2_tENS5_IJlSB_lEEESI_SJ_NS4_8TiledMMAINS4_8MMA_AtomIJNS4_4SM904GMMA30MMA_64x64x32_F32E5M2E5M2_SS_TNILNSN_7ScaleInE1ELSP_1EEEEEENS4_6LayoutISC_NS5_IJNSA_ILi0EEEST_ST_EEEEENS5_IJNS4_10UnderscoreESW_SW_EEEEENS4_13SM90_TMA_LOADENS4_14ComposedLayoutINS4_7SwizzleILi1ELi4ELi3EEENS4_18smem_ptr_flag_bitsILi8EEENSS_INS5_IJNSA_ILi8EEESG_EEENS5_IJSG_SB_EEEEEEEvNS4_8identityESZ_S19_vS1A_EENS_8epilogue10collective6detail29Sm90TmaWarpSpecializedAdapterINS1D_15DefaultEpilogueISI_SJ_SJ_NS1C_6thread17LinearCombinationISI_Li1EffLNS1H_9ScaleType4KindE0ELNS_15FloatRoundStyleE2ESI_EENS1_15EpilogueDefaultEEEEEvvEEEEvNT_6ParamsE --------------------------
	.section	.nv.info._ZN7cutlass13device_kernelINS_4gemm6kernel13GemmUniversalIN4cute5tupleIJiiiiEEENS1_10collective13CollectiveMmaINS1_37MainloopSm90TmaGmmaWarpSpecializedFP8ILi56ENS5_IJNS4_1CILi1EEESB_SB_EEENS1_32KernelTmaWarpSpecializedPingpongEEENS5_IJNSA_ILi64EEESF_NSA_ILi32EEEEEENS_12float_e5m2_tENS5_IJlSB_lEEESI_SJ_NS4_8TiledMMAINS4_8MMA_AtomIJNS4_4SM904GMMA30MMA_64x64x32_F32E5M2E5M2_SS_TNILNSN_7ScaleInE1ELSP_1EEEEEENS4_6LayoutISC_NS5_IJNSA_ILi0EEEST_ST_EEEEENS5_IJNS4_10UnderscoreESW_SW_EEEEENS4_13SM90_TMA_LOADENS4_14ComposedLayoutINS4_7SwizzleILi1ELi4ELi3EEENS4_18smem_ptr_flag_bitsILi8EEENSS_INS5_IJNSA_ILi8EEESG_EEENS5_IJSG_SB_EEEEEEEvNS4_8identityESZ_S19_vS1A_EENS_8epilogue10collective6detail29Sm90TmaWarpSpecializedAdapterINS1D_15DefaultEpilogueISI_SJ_SJ_NS1C_6thread17LinearCombinationISI_Li1EffLNS1H_9ScaleType4KindE0ELNS_15FloatRoundStyleE2ESI_EENS1_15EpilogueDefaultEEEEEvvEEEEvNT_6ParamsE,"",@"SHT_CUDA_INFO"
	.sectionflags	@""
	.align	4


	//----- nvinfo : EIATTR_CUDA_API_VERSION
	.align		4
        /*0000*/ 	.byte	0x04, 0x37
        /*0002*/ 	.short	(.L_18 - .L_17)
.L_17:
        /*0004*/ 	.word	0x00000082


	//----- nvinfo : EIATTR_KPARAM_INFO
	.align		4
.L_18:
        /*0008*/ 	.byte	0x04, 0x17
        /*000a*/ 	.short	(.L_20 - .L_19)
.L_19:
        /*000c*/ 	.word	0x00000000
        /*0010*/ 	.short	0x0000
        /*0012*/ 	.short	0x0070
        /*0014*/ 	.byte	0x00, 0xf0, 0x01, 0x10


	//----- nvinfo : EIATTR_SPARSE_MMA_MASK
	.align		4
.L_20:
        /*0018*/ 	.byte	0x03, 0x50
        /*001a*/ 	.short	0x0000


	//----- nvinfo : EIATTR_MAXREG_COUNT
	.align		4
        /*001c*/ 	.byte	0x03, 0x1b
        /*001e*/ 	.short	0x00a8


	//----- nvinfo : EIATTR_NUM_BARRIERS
	.align		4
        /*0020*/ 	.byte	0x02, 0x4c
        /*0022*/ 	.byte	0x01
	.zero		1


	//----- nvinfo : EIATTR_MERCURY_ISA_VERSION
	.align		4
        /*0024*/ 	.byte	0x03, 0x5f
        /*0026*/ 	.short	0x0101


	//----- nvinfo : EIATTR_INT_WARP_WIDE_INSTR_OFFSETS
	.align		4
        /*0028*/ 	.byte	0x04, 0x31
        /*002a*/ 	.short	(.L_22 - .L_21)


	//   ....[0]....
.L_21:
        /*002c*/ 	.word	0x00000ad0


	//   ....[1]....
        /*0030*/ 	.word	0x00000af0


	//   ....[2]....
        /*0034*/ 	.word	0x00000b70


	//   ....[3]....
        /*0038*/ 	.word	0x00000b80


	//   ....[4]....
        /*003c*/ 	.word	0x00000b90


	//   ....[5]....
        /*0040*/ 	.word	0x00000bb0


	//   ....[6]....
        /*0044*/ 	.word	0x00000c00


	//   ....[7]....
        /*0048*/ 	.word	0x00000c20


	//----- nvinfo : EIATTR_COOP_GROUP_MASK_REGIDS
	.align		4
.L_22:
        /*004c*/ 	.byte	0x04, 0x29
        /*004e*/ 	.short	(.L_24 - .L_23)


	//   ....[0]....
.L_23:
        /*0050*/ 	.word	0xffffffff


	//   ....[1]....
        /*0054*/ 	.word	0xffffffff


	//   ....[2]....
        /*0058*/ 	.word	0xffffffff


	//   ....[3]....
        /*005c*/ 	.word	0xffffffff


	//   ....[4]....
        /*0060*/ 	.word	0xffffffff


	//   ....[5]....
        /*0064*/ 	.word	0xffffffff


	//----- nvinfo : EIATTR_COOP_GROUP_INSTR_OFFSETS
	.align		4
.L_24:
        /*0068*/ 	.byte	0x04, 0x28
        /*006a*/ 	.short	(.L_26 - .L_25)


	//   ....[0]....
.L_25:
        /*006c*/ 	.word	0x00000060


	//   ....[1]....
        /*0070*/ 	.word	0x00000070


	//   ....[2]....
        /*0074*/ 	.word	0x00000130


	//   ....[3]....
        /*0078*/ 	.word	0x00000970


	//   ....[4]....
        /*007c*/ 	.word	0x000009b0


	//   ....[5]....
        /*0080*/ 	.word	0x000009f0


	//----- nvinfo : EIATTR_REG_RECONFIG
	.align		4
.L_26:
        /*0084*/ 	.byte	0x01, 0x54
	.zero		2


	//----- nvinfo : EIATTR_MBARRIER_INSTR_OFFSETS
	.align		4
        /*0088*/ 	.byte	0x04, 0x39
        /*008a*/ 	.short	(.L_28 - .L_27)


	//   ....[0]....
.L_27:
        /*008c*/ 	.word	0x00000250
        /*0090*/ 	.word	0x000000ff
        /*0094*/ 	.word	0x00000000
        /*0098*/ 	.short	0x0100
        /*009a*/ 	.byte	0x08
	.zero		1


	//   ....[1]....
        /*009c*/ 	.word	0x00000260
        /*00a0*/ 	.word	0x000000ff
        /*00a4*/ 	.word	0x000001c0
        /*00a8*/ 	.short	0x0100
        /*00aa*/ 	.byte	0x08
	.zero		1


	//   ....[2]....
        /*00ac*/ 	.word	0x00000270
        /*00b0*/ 	.word	0x000000ff
        /*00b4*/ 	.word	0x00000008
        /*00b8*/ 	.short	0x0100
        /*00ba*/ 	.byte	0x08
	.zero		1


	//   ....[3]....
        /*00bc*/ 	.word	0x00000280
        /*00c0*/ 	.word	0x000000ff
        /*00c4*/ 	.word	0x000001c8
        /*00c8*/ 	.short	0x0100
        /*00ca*/ 	.byte	0x08
	.zero		1


	//   ....[4]....
        /*00cc*/ 	.word	0x00000290
        /*00d0*/ 	.word	0x000000ff
        /*00d4*/ 	.word	0x00000010
        /*00d8*/ 	.short	0x0100
        /*00da*/ 	.byte	0x08
	.zero		1


	//   ....[5]....
        /*00dc*/ 	.word	0x000002a0
        /*00e0*/ 	.word	0x000000ff
        /*00e4*/ 	.word	0x000001d0
        /*00e8*/ 	.short	0x0100
        /*00ea*/ 	.byte	0x08
	.zero		1


	//   ....[6]....
        /*00ec*/ 	.word	0x000002b0
        /*00f0*/ 	.word	0x000000ff
        /*00f4*/ 	.word	0x00000018
        /*00f8*/ 	.short	0x0100
        /*00fa*/ 	.byte	0x08
	.zero		1


	//   ....[7]....
        /*00fc*/ 	.word	0x000002c0
        /*0100*/ 	.word	0x000000ff
        /*0104*/ 	.word	0x000001d8
        /*0108*/ 	.short	0x0100
        /*010a*/ 	.byte	0x08
	.zero		1


	//   ....[8]....
        /*010c*/ 	.word	0x000002d0
        /*0110*/ 	.word	0x000000ff
        /*0114*/ 	.word	0x00000020
        /*0118*/ 	.short	0x0100
        /*011a*/ 	.byte	0x08
	.zero		1


	//   ....[9]....
        /*011c*/ 	.word	0x000002e0
        /*0120*/ 	.word	0x000000ff
        /*0124*/ 	.word	0x000001e0
        /*0128*/ 	.short	0x0100
        /*012a*/ 	.byte	0x08
	.zero		1


	//   ....[10]....
        /*012c*/ 	.word	0x000002f0
        /*0130*/ 	.word	0x000000ff
        /*0134*/ 	.word	0x00000028
        /*0138*/ 	.short	0x0100
        /*013a*/ 	.byte	0x08
	.zero		1


	//   ....[11]....
        /*013c*/ 	.word	0x00000300
        /*0140*/ 	.word	0x000000ff
        /*0144*/ 	.word	0x000001e8
        /*0148*/ 	.short	0x0100
        /*014a*/ 	.byte	0x08
	.zero		1


	//   ....[12]....
        /*014c*/ 	.word	0x00000310
        /*0150*/ 	.word	0x000000ff
        /*0154*/ 	.word	0x00000030
        /*0158*/ 	.short	0x0100
        /*015a*/ 	.byte	0x08
	.zero		1


	//   ....[13]....
        /*015c*/ 	.word	0x00000320
        /*0160*/ 	.word	0x000000ff
        /*0164*/ 	.word	0x000001f0
        /*0168*/ 	.short	0x0100
        /*016a*/ 	.byte	0x08
	.zero		1


	//   ....[14]....
        /*016c*/ 	.word	0x00000330
        /*0170*/ 	.word	0x000000ff
        /*0174*/ 	.word	0x00000038
        /*0178*/ 	.short	0x0100
        /*017a*/ 	.byte	0x08
	.zero		1


	//   ....[15]....
        /*017c*/ 	.word	0x00000340
        /*0180*/ 	.word	0x000000ff
        /*0184*/ 	.word	0x000001f8
        /*0188*/ 	.short	0x0100
        /*018a*/ 	.byte	0x08
	.zero		1


	//   ....[16]....
        /*018c*/ 	.word	0x00000350
        /*0190*/ 	.word	0x000000ff
        /*0194*/ 	.word	0x00000040
        /*0198*/ 	.short	0x0100
        /*019a*/ 	.byte	0x08
	.zero		1


	//   ....[17]....
        /*019c*/ 	.word	0x00000360
        /*01a0*/ 	.word	0x000000ff
        /*01a4*/ 	.word	0x00000200
        /*01a8*/ 	.short	0x0100
        /*01aa*/ 	.byte	0x08
	.zero		1


	//   ....[18]....
        /*01ac*/ 	.word	0x00000370
        /*01b0*/ 	.word	0x000000ff
        /*01b4*/ 	.word	0x00000048
        /*01b8*/ 	.short	0x0100
        /*01ba*/ 	.byte	0x08
	.zero		1


	//   ....[19]....
        /*01bc*/ 	.word	0x00000380
        /*01c0*/ 	.word	0x000000ff
        /*01c4*/ 	.word	0x00000208
        /*01c8*/ 	.short	0x0100
        /*01ca*/ 	.byte	0x08
	.zero		1


	//   ....[20]....
        /*01cc*/ 	.word	0x00000390
        /*01d0*/ 	.word	0x000000ff
        /*01d4*/ 	.word	0x00000050
        /*01d8*/ 	.short	0x0100
        /*01da*/ 	.byte	0x08
	.zero		1


	//   ....[21]....
        /*01dc*/ 	.word	0x000003a0
        /*01e0*/ 	.word	0x000000ff
        /*01e4*/ 	.word	0x00000210
        /*01e8*/ 	.short	0x0100
        /*01ea*/ 	.byte	0x08
	.zero		1


	//   ....[22]....
        /*01ec*/ 	.word	0x000003b0
        /*01f0*/ 	.word	0x000000ff
        /*01f4*/ 	.word	0x00000058
        /*01f8*/ 	.short	0x0100
        /*01fa*/ 	.byte	0x08
	.zero		1


	//   ....[23]....
        /*01fc*/ 	.word	0x000003c0
        /*0200*/ 	.word	0x000000ff
        /*0204*/ 	.word	0x00000218
        /*0208*/ 	.short	0x0100
        /*020a*/ 	.byte	0x08
	.zero		1


	//   ....[24]....
        /*020c*/ 	.word	0x000003d0
        /*0210*/ 	.word	0x000000ff
        /*0214*/ 	.word	0x00000060
        /*0218*/ 	.short	0x0100
        /*021a*/ 	.byte	0x08
	.zero		1


	//   ....[25]....
        /*021c*/ 	.word	0x000003e0
        /*0220*/ 	.word	0x000000ff
        /*0224*/ 	.word	0x00000220
        /*0228*/ 	.short	0x0100
        /*022a*/ 	.byte	0x08
	.zero		1


	//   ....[26]....
        /*022c*/ 	.word	0x000003f0
        /*0230*/ 	.word	0x000000ff
        /*0234*/ 	.word	0x00000068
        /*0238*/ 	.short	0x0100
        /*023a*/ 	.byte	0x08
	.zero		1


	//   ....[27]....
        /*023c*/ 	.word	0x00000400
        /*0240*/ 	.word	0x000000ff
        /*0244*/ 	.word	0x00000228
        /*0248*/ 	.short	0x0100
        /*024a*/ 	.byte	0x08
	.zero		1


	//   ....[28]....
        /*024c*/ 	.word	0x00000410
        /*0250*/ 	.word	0x000000ff
        /*0254*/ 	.word	0x00000070
        /*0258*/ 	.short	0x0100
        /*025a*/ 	.byte	0x08
	.zero		1


	//   ....[29]....
        /*025c*/ 	.word	0x00000420
        /*0260*/ 	.word	0x000000ff
        /*0264*/ 	.word	0x00000230
        /*0268*/ 	.short	0x0100
        /*026a*/ 	.byte	0x08
	.zero		1


	//   ....[30]....
        /*026c*/ 	.word	0x00000430
        /*0270*/ 	.word	0x000000ff
        /*0274*/ 	.word	0x00000078
        /*0278*/ 	.short	0x0100
        /*027a*/ 	.byte	0x08
	.zero		1


	//   ....[31]....
        /*027c*/ 	.word	0x00000440
        /*0280*/ 	.word	0x000000ff
        /*0284*/ 	.word	0x00000238
        /*0288*/ 	.short	0x0100
        /*028a*/ 	.byte	0x08
	.zero		1


	//   ....[32]....
        /*028c*/ 	.word	0x00000450
        /*0290*/ 	.word	0x000000ff
        /*0294*/ 	.word	0x00000080
        /*0298*/ 	.short	0x0100
        /*029a*/ 	.byte	0x08
	.zero		1


	//   ....[33]....
        /*029c*/ 	.word	0x00000460
        /*02a0*/ 	.word	0x000000ff
        /*02a4*/ 	.word	0x00000240
        /*02a8*/ 	.short	0x0100
        /*02aa*/ 	.byte	0x08
	.zero		1


	//   ....[34]....
        /*02ac*/ 	.word	0x00000470
        /*02b0*/ 	.word	0x000000ff
        /*02b4*/ 	.word	0x00000088
        /*02b8*/ 	.short	0x0100
        /*02ba*/ 	.byte	0x08
	.zero		1


	//   ....[35]....
        /*02bc*/ 	.word	0x00000480
        /*02c0*/ 	.word	0x000000ff
        /*02c4*/ 	.word	0x00000248
        /*02c8*/ 	.short	0x0100
        /*02ca*/ 	.byte	0x08
	.zero		1


	//   ....[36]....
        /*02cc*/ 	.word	0x00000490
        /*02d0*/ 	.word	0x000000ff
        /*02d4*/ 	.word	0x00000090
        /*02d8*/ 	.short	0x0100
        /*02da*/ 	.byte	0x08
	.zero		1


	//   ....[37]....
        /*02dc*/ 	.word	0x000004a0
        /*02e0*/ 	.word	0x000000ff
        /*02e4*/ 	.word	0x00000250
        /*02e8*/ 	.short	0x0100
        /*02ea*/ 	.byte	0x08
	.zero		1


	//   ....[38]....
        /*02ec*/ 	.word	0x000004b0
        /*02f0*/ 	.word	0x000000ff
        /*02f4*/ 	.word	0x00000098
        /*02f8*/ 	.short	0x0100
        /*02fa*/ 	.byte	0x08
	.zero		1


	//   ....[39]....
        /*02fc*/ 	.word	0x000004c0
        /*0300*/ 	.word	0x000000ff
        /*0304*/ 	.word	0x00000258
        /*0308*/ 	.short	0x0100
        /*030a*/ 	.byte	0x08
	.zero		1


	//   ....[40]....
        /*030c*/ 	.word	0x000004d0
        /*0310*/ 	.word	0x000000ff
        /*0314*/ 	.word	0x000000a0
        /*0318*/ 	.short	0x0100
        /*031a*/ 	.byte	0x08
	.zero		1


	//   ....[41]....
        /*031c*/ 	.word	0x000004e0
        /*0320*/ 	.word	0x000000ff
        /*0324*/ 	.word	0x00000260
        /*0328*/ 	.short	0x0100
        /*032a*/ 	.byte	0x08
	.zero		1


	//   ....[42]....
        /*032c*/ 	.word	0x000004f0
        /*0330*/ 	.word	0x000000ff
        /*0334*/ 	.word	0x000000a8
        /*0338*/ 	.short	0x0100
        /*033a*/ 	.byte	0x08
	.zero		1


	//   ....[43]....
        /*033c*/ 	.word	0x00000500
        /*0340*/ 	.word	0x000000ff
        /*0344*/ 	.word	0x00000268
        /*0348*/ 	.short	0x0100
        /*034a*/ 	.byte	0x08
	.zero		1


	//   ....[44]....
        /*034c*/ 	.word	0x00000510
        /*0350*/ 	.word	0x000000ff
        /*0354*/ 	.word	0x000000b0
        /*0358*/ 	.short	0x0100
        /*035a*/ 	.byte	0x08
	.zero		1


	//   ....[45]....
        /*035c*/ 	.word	0x00000520
        /*0360*/ 	.word	0x000000ff
        /*0364*/ 	.word	0x00000270
        /*0368*/ 	.short	0x0100
        /*036a*/ 	.byte	0x08
	.zero		1


	//   ....[46]....
        /*036c*/ 	.word	0x00000530
        /*0370*/ 	.word	0x000000ff
        /*0374*/ 	.word	0x000000b8
        /*0378*/ 	.short	0x0100
        /*037a*/ 	.byte	0x08
	.zero		1


	//   ....[47]....
        /*037c*/ 	.word	0x00000540
        /*0380*/ 	.word	0x000000ff
        /*0384*/ 	.word	0x00000278
        /*0388*/ 	.short	0x0100
        /*038a*/ 	.byte	0x08
	.zero		1


	//   ....[48]....
        /*038c*/ 	.word	0x00000550
        /*0390*/ 	.word	0x000000ff
        /*0394*/ 	.word	0x000000c0
        /*0398*/ 	.short	0x0100
        /*039a*/ 	.byte	0x08
	.zero		1


	//   ....[49]....
        /*039c*/ 	.word	0x00000560
        /*03a0*/ 	.word	0x000000ff
        /*03a4*/ 	.word	0x00000280
        /*03a8*/ 	.short	0x0100
        /*03aa*/ 	.byte	0x08
	.zero		1


	//   ....[50]....
        /*03ac*/ 	.word	0x00000570
        /*03b0*/ 	.word	0x000000ff
        /*03b4*/ 	.word	0x000000c8
        /*03b8*/ 	.short	0x0100
        /*03ba*/ 	.byte	0x08
	.zero		1


	//   ....[51]....
        /*03bc*/ 	.word	0x00000580
        /*03c0*/ 	.word	0x000000ff
        /*03c4*/ 	.word	0x00000288
        /*03c8*/ 	.short	0x0100
        /*03ca*/ 	.byte	0x08
	.zero		1


	//   ....[52]....
        /*03cc*/ 	.word	0x00000590
        /*03d0*/ 	.word	0x000000ff
        /*03d4*/ 	.word	0x000000d0
        /*03d8*/ 	.short	0x0100
        /*03da*/ 	.byte	0x08
	.zero		1


	//   ....[53]....
        /*03dc*/ 	.word	0x000005a0
        /*03e0*/ 	.word	0x000000ff
        /*03e4*/ 	.word	0x00000290
        /*03e8*/ 	.short	0x0100
        /*03ea*/ 	.byte	0x08
	.zero		1


	//   ....[54]....
        /*03ec*/ 	.word	0x000005b0
        /*03f0*/ 	.word	0x000000ff
        /*03f4*/ 	.word	0x000000d8
        /*03f8*/ 	.short	0x0100
        /*03fa*/ 	.byte	0x08
	.zero		1


	//   ....[55]....
        /*03fc*/ 	.word	0x000005c0
        /*0400*/ 	.word	0x000000ff
        /*0404*/ 	.word	0x00000298
        /*0408*/ 	.short	0x0100
        /*040a*/ 	.byte	0x08
	.zero		1


	//   ....[56]....
        /*040c*/ 	.word	0x000005d0
        /*0410*/ 	.word	0x000000ff
        /*0414*/ 	.word	0x000000e0
        /*0418*/ 	.short	0x0100
        /*041a*/ 	.byte	0x08
	.zero		1


	//   ....[57]....
        /*041c*/ 	.word	0x000005e0
        /*0420*/ 	.word	0x000000ff
        /*0424*/ 	.word	0x000002a0
        /*0428*/ 	.short	0x0100
        /*042a*/ 	.byte	0x08
	.zero		1


	//   ....[58]....
        /*042c*/ 	.word	0x000005f0
        /*0430*/ 	.word	0x000000ff
        /*0434*/ 	.word	0x000000e8
        /*0438*/ 	.short	0x0100
        /*043a*/ 	.byte	0x08
	.zero		1


	//   ....[59]....
        /*043c*/ 	.word	0x00000600
        /*0440*/ 	.word	0x000000ff
        /*0444*/ 	.word	0x000002a8
        /*0448*/ 	.short	0x0100
        /*044a*/ 	.byte	0x08
	.zero		1


	//   ....[60]....
        /*044c*/ 	.word	0x00000610
        /*0450*/ 	.word	0x000000ff
        /*0454*/ 	.word	0x000000f0
        /*0458*/ 	.short	0x0100
        /*045a*/ 	.byte	0x08
	.zero		1


	//   ....[61]....
        /*045c*/ 	.word	0x00000620
        /*0460*/ 	.word	0x000000ff
        /*0464*/ 	.word	0x000002b0
        /*0468*/ 	.short	0x0100
        /*046a*/ 	.byte	0x08
	.zero		1


	//   ....[62]....
        /*046c*/ 	.word	0x00000630
        /*0470*/ 	.word	0x000000ff
        /*0474*/ 	.word	0x000000f8
        /*0478*/ 	.short	0x0100
        /*047a*/ 	.byte	0x08
	.zero		1


	//   ....[63]....
        /*047c*/ 	.word	0x00000640
        /*0480*/ 	.word	0x000000ff
        /*0484*/ 	.word	0x000002b8
        /*0488*/ 	.short	0x0100
        /*048a*/ 	.byte	0x08
	.zero		1


	//   ....[64]....
        /*048c*/ 	.word	0x00000650
        /*0490*/ 	.word	0x000000ff
        /*0494*/ 	.word	0x00000100
        /*0498*/ 	.short	0x0100
        /*049a*/ 	.byte	0x08
	.zero		1


	//   ....[65]....
        /*049c*/ 	.word	0x00000660
        /*04a0*/ 	.word	0x000000ff
        /*04a4*/ 	.word	0x000002c0
        /*04a8*/ 	.short	0x0100
        /*04aa*/ 	.byte	0x08
	.zero		1


	//   ....[66]....
        /*04ac*/ 	.word	0x00000670
        /*04b0*/ 	.word	0x000000ff
        /*04b4*/ 	.word	0x00000108
        /*04b8*/ 	.short	0x0100
        /*04ba*/ 	.byte	0x08
	.zero		1


	//   ....[67]....
        /*04bc*/ 	.word	0x00000680
        /*04c0*/ 	.word	0x000000ff
        /*04c4*/ 	.word	0x000002c8
        /*04c8*/ 	.short	0x0100
        /*04ca*/ 	.byte	0x08
	.zero		1


	//   ....[68]....
        /*04cc*/ 	.word	0x00000690
        /*04d0*/ 	.word	0x000000ff
        /*04d4*/ 	.word	0x00000110
        /*04d8*/ 	.short	0x0100
        /*04da*/ 	.byte	0x08
	.zero		1


	//   ....[69]....
        /*04dc*/ 	.word	0x000006a0
        /*04e0*/ 	.word	0x000000ff
        /*04e4*/ 	.word	0x000002d0
        /*04e8*/ 	.short	0x0100
        /*04ea*/ 	.byte	0x08
	.zero		1


	//   ....[70]....
        /*04ec*/ 	.word	0x000006b0
        /*04f0*/ 	.word	0x000000ff
        /*04f4*/ 	.word	0x00000118
        /*04f8*/ 	.short	0x0100
        /*04fa*/ 	.byte	0x08
	.zero		1


	//   ....[71]....
        /*04fc*/ 	.word	0x000006c0
        /*0500*/ 	.word	0x000000ff
        /*0504*/ 	.word	0x000002d8
        /*0508*/ 	.short	0x0100
        /*050a*/ 	.byte	0x08
	.zero		1


	//   ....[72]....
        /*050c*/ 	.word	0x000006d0
        /*0510*/ 	.word	0x000000ff
        /*0514*/ 	.word	0x00000120
        /*0518*/ 	.short	0x0100
        /*051a*/ 	.byte	0x08
	.zero		1


	//   ....[73]....
        /*051c*/ 	.word	0x000006e0
        /*0520*/ 	.word	0x000000ff
        /*0524*/ 	.word	0x000002e0
        /*0528*/ 	.short	0x0100
        /*052a*/ 	.byte	0x08
	.zero		1


	//   ....[74]....
        /*052c*/ 	.word	0x000006f0
        /*0530*/ 	.word	0x000000ff
        /*0534*/ 	.word	0x00000128
        /*0538*/ 	.short	0x0100
        /*053a*/ 	.byte	0x08
	.zero		1


	//   ....[75]....
        /*053c*/ 	.word	0x00000700
        /*0540*/ 	.word	0x000000ff
        /*0544*/ 	.word	0x000002e8
        /*0548*/ 	.short	0x0100
        /*054a*/ 	.byte	0x08
	.zero		1


	//   ....[76]....
        /*054c*/ 	.word	0x00000710
        /*0550*/ 	.word	0x000000ff
        /*0554*/ 	.word	0x00000130
        /*0558*/ 	.short	0x0100
        /*055a*/ 	.byte	0x08
	.zero		1


	//   ....[77]....
        /*055c*/ 	.word	0x00000720
        /*0560*/ 	.word	0x000000ff
        /*0564*/ 	.word	0x000002f0
        /*0568*/ 	.short	0x0100
        /*056a*/ 	.byte	0x08
	.zero		1


	//   ....[78]....
        /*056c*/ 	.word	0x00000730
        /*0570*/ 	.word	0x000000ff
        /*0574*/ 	.word	0x00000138
        /*0578*/ 	.short	0x0100
        /*057a*/ 	.byte	0x08
	.zero		1


	//   ....[79]....
        /*057c*/ 	.word	0x00000740
        /*0580*/ 	.word	0x000000ff
        /*0584*/ 	.word	0x000002f8
        /*0588*/ 	.short	0x0100
        /*058a*/ 	.byte	0x08
	.zero		1


	//   ....[80]....
        /*058c*/ 	.word	0x00000750
        /*0590*/ 	.word	0x000000ff
        /*0594*/ 	.word	0x00000140
        /*0598*/ 	.short	0x0100
        /*059a*/ 	.byte	0x08
	.zero		1


	//   ....[81]....
        /*059c*/ 	.word	0x00000760
        /*05a0*/ 	.word	0x000000ff
        /*05a4*/ 	.word	0x00000300
        /*05a8*/ 	.short	0x0100
        /*05aa*/ 	.byte	0x08
	.zero		1


	//   ....[82]....
        /*05ac*/ 	.word	0x00000770
        /*05b0*/ 	.word	0x000000ff
        /*05b4*/ 	.word	0x00000148
        /*05b8*/ 	.short	0x0100
        /*05ba*/ 	.byte	0x08
	.zero		1


	//   ....[83]....
        /*05bc*/ 	.word	0x00000780
        /*05c0*/ 	.word	0x000000ff
        /*05c4*/ 	.word	0x00000308
        /*05c8*/ 	.short	0x0100
        /*05ca*/ 	.byte	0x08
	.zero		1


	//   ....[84]....
        /*05cc*/ 	.word	0x00000790
        /*05d0*/ 	.word	0x000000ff
        /*05d4*/ 	.word	0x00000150
        /*05d8*/ 	.short	0x0100
        /*05da*/ 	.byte	0x08
	.zero		1


	//   ....[85]....
        /*05dc*/ 	.word	0x000007a0
        /*05e0*/ 	.word	0x000000ff
        /*05e4*/ 	.word	0x00000310
        /*05e8*/ 	.short	0x0100
        /*05ea*/ 	.byte	0x08
	.zero		1


	//   ....[86]....
        /*05ec*/ 	.word	0x000007b0
        /*05f0*/ 	.word	0x000000ff
        /*05f4*/ 	.word	0x00000158
        /*05f8*/ 	.short	0x0100
        /*05fa*/ 	.byte	0x08
	.zero		1


	//   ....[87]....
        /*05fc*/ 	.word	0x000007c0
        /*0600*/ 	.word	0x000000ff
        /*0604*/ 	.word	0x00000318
        /*0608*/ 	.short	0x0100
        /*060a*/ 	.byte	0x08
	.zero		1


	//   ....[88]....
        /*060c*/ 	.word	0x000007d0
        /*0610*/ 	.word	0x000000ff
        /*0614*/ 	.word	0x00000160
        /*0618*/ 	.short	0x0100
        /*061a*/ 	.byte	0x08
	.zero		1


	//   ....[89]....
        /*061c*/ 	.word	0x000007e0
        /*0620*/ 	.word	0x000000ff
        /*0624*/ 	.word	0x00000320
        /*0628*/ 	.short	0x0100
        /*062a*/ 	.byte	0x08
	.zero		1


	//   ....[90]....
        /*062c*/ 	.word	0x000007f0
        /*0630*/ 	.word	0x000000ff
        /*0634*/ 	.word	0x00000168
        /*0638*/ 	.short	0x0100
        /*063a*/ 	.byte	0x08
	.zero		1


	//   ....[91]....
        /*063c*/ 	.word	0x00000800
        /*0640*/ 	.word	0x000000ff
        /*0644*/ 	.word	0x00000328
        /*0648*/ 	.short	0x0100
        /*064a*/ 	.byte	0x08
	.zero		1


	//   ....[92]....
        /*064c*/ 	.word	0x00000810
        /*0650*/ 	.word	0x000000ff
        /*0654*/ 	.word	0x00000170
        /*0658*/ 	.short	0x0100
        /*065a*/ 	.byte	0x08
	.zero		1


	//   ....[93]....
        /*065c*/ 	.word	0x00000820
        /*0660*/ 	.word	0x000000ff
        /*0664*/ 	.word	0x00000330
        /*0668*/ 	.short	0x0100
        /*066a*/ 	.byte	0x08
	.zero		1


	//   ....[94]....
        /*066c*/ 	.word	0x00000830
        /*0670*/ 	.word	0x000000ff
        /*0674*/ 	.word	0x00000178
        /*0678*/ 	.short	0x0100
        /*067a*/ 	.byte	0x08
	.zero		1


	//   ....[95]....
        /*067c*/ 	.word	0x00000840
        /*0680*/ 	.word	0x000000ff
        /*0684*/ 	.word	0x00000338
        /*0688*/ 	.short	0x0100
        /*068a*/ 	.byte	0x08
	.zero		1


	//   ....[96]....
        /*068c*/ 	.word	0x00000850
        /*0690*/ 	.word	0x000000ff
        /*0694*/ 	.word	0x00000180
        /*0698*/ 	.short	0x0100
        /*069a*/ 	.byte	0x08
	.zero		1


	//   ....[97]....
        /*069c*/ 	.word	0x00000860
        /*06a0*/ 	.word	0x000000ff
        /*06a4*/ 	.word	0x00000340
        /*06a8*/ 	.short	0x0100
        /*06aa*/ 	.byte	0x08
	.zero		1


	//   ....[98]....
        /*06ac*/ 	.word	0x00000870
        /*06b0*/ 	.word	0x000000ff
        /*06b4*/ 	.word	0x00000188
        /*06b8*/ 	.short	0x0100
        /*06ba*/ 	.byte	0x08
	.zero		1


	//   ....[99]....
        /*06bc*/ 	.word	0x00000880
        /*06c0*/ 	.word	0x000000ff
        /*06c4*/ 	.word	0x00000348
        /*06c8*/ 	.short	0x0100
        /*06ca*/ 	.byte	0x08
	.zero		1


	//   ....[100]....
        /*06cc*/ 	.word	0x00000890
        /*06d0*/ 	.word	0x000000ff
        /*06d4*/ 	.word	0x00000190
        /*06d8*/ 	.short	0x0100
        /*06da*/ 	.byte	0x08
	.zero		1


	//   ....[101]....
        /*06dc*/ 	.word	0x000008a0
        /*06e0*/ 	.word	0x000000ff
        /*06e4*/ 	.word	0x00000350
        /*06e8*/ 	.short	0x0100
        /*06ea*/ 	.byte	0x08
	.zero		1


	//   ....[102]....
        /*06ec*/ 	.word	0x000008b0
        /*06f0*/ 	.word	0x000000ff
        /*06f4*/ 	.word	0x00000198
        /*06f8*/ 	.short	0x0100
        /*06fa*/ 	.byte	0x08
	.zero		1


	//   ....[103]....
        /*06fc*/ 	.word	0x000008c0
        /*0700*/ 	.word	0x000000ff
        /*0704*/ 	.word	0x00000358
        /*0708*/ 	.short	0x0100
        /*070a*/ 	.byte	0x08
	.zero		1


	//   ....[104]....
        /*070c*/ 	.word	0x000008d0
        /*0710*/ 	.word	0x000000ff
        /*0714*/ 	.word	0x000001a0
        /*0718*/ 	.short	0x0100
        /*071a*/ 	.byte	0x08
	.zero		1


	//   ....[105]....
        /*071c*/ 	.word	0x000008e0
        /*0720*/ 	.word	0x000000ff
        /*0724*/ 	.word	0x00000360
        /*0728*/ 	.short	0x0100
        /*072a*/ 	.byte	0x08
	.zero		1


	//   ....[106]....
        /*072c*/ 	.word	0x000008f0
        /*0730*/ 	.word	0x000000ff
        /*0734*/ 	.word	0x000001a8
        /*0738*/ 	.short	0x0100
        /*073a*/ 	.byte	0x08
	.zero		1


	//   ....[107]....
        /*073c*/ 	.word	0x00000900
        /*0740*/ 	.word	0x000000ff
        /*0744*/ 	.word	0x00000368
        /*0748*/ 	.short	0x0100
        /*074a*/ 	.byte	0x08
	.zero		1


	//   ....[108]....
        /*074c*/ 	.word	0x00000910
        /*0750*/ 	.word	0x000000ff
        /*0754*/ 	.word	0x000001b0
        /*0758*/ 	.short	0x0100
        /*075a*/ 	.byte	0x08
	.zero		1


	//   ....[109]....
        /*075c*/ 	.word	0x00000920
        /*0760*/ 	.word	0x000000ff
        /*0764*/ 	.word	0x00000370
        /*0768*/ 	.short	0x0100
        /*076a*/ 	.byte	0x08
	.zero		1


	//   ....[110]....
        /*076c*/ 	.word	0x00000930
        /*0770*/ 	.word	0x000000ff
        /*0774*/ 	.word	0x000001b8
        /*0778*/ 	.short	0x0100
        /*077a*/ 	.byte	0x08
	.zero		1


	//   ....[111]....
        /*077c*/ 	.word	0x00000940
        /*0780*/ 	.word	0x000000ff
        /*0784*/ 	.word	0x00000378
        /*0788*/ 	.short	0x0100
        /*078a*/ 	.byte	0x08
	.zero		1


	//   ....[112]....
        /*078c*/ 	.word	0x00000c60
        /*0790*/ 	.word	0x000000ff
        /*0794*/ 	.word	0x000003b0
        /*0798*/ 	.short	0x0100
        /*079a*/ 	.byte	0x08
	.zero		1


	//   ....[113]....
        /*079c*/ 	.word	0x00000cd0
        /*07a0*/ 	.word	0x000000ff
        /*07a4*/ 	.word	0x000003b8
        /*07a8*/ 	.short	0x0100
        /*07aa*/ 	.byte	0x08
	.zero		1


	//   ....[114]....
        /*07ac*/ 	.word	0x00000cf0
        /*07b0*/ 	.word	0x000000ff
        /*07b4*/ 	.word	0x00000390
        /*07b8*/ 	.short	0x0100
        /*07ba*/ 	.byte	0x09
	.zero		1


	//   ....[115]....
        /*07bc*/ 	.word	0x00000d00
        /*07c0*/ 	.word	0x000000ff
        /*07c4*/ 	.word	0x00000398
        /*07c8*/ 	.short	0x0100
        /*07ca*/ 	.byte	0x09
	.zero		1


	//   ....[116]....
        /*07cc*/ 	.word	0x00000d10
        /*07d0*/ 	.word	0x000000ff
        /*07d4*/ 	.word	0x000003a0
        /*07d8*/ 	.short	0x0100
        /*07da*/ 	.byte	0x09
	.zero		1


	//   ....[117]....
        /*07dc*/ 	.word	0x00000d20
        /*07e0*/ 	.word	0x000000ff
        /*07e4*/ 	.word	0x000003a8
        /*07e8*/ 	.short	0x0100
        /*07ea*/ 	.byte	0x09
	.zero		1


	//   ....[118]....
        /*07ec*/ 	.word	0x00001b50
        /*07f0*/ 	.word	0x000000ff
        /*07f4*/ 	.word	0xfffffff8
        /*07f8*/ 	.short	0x010a
        /*07fa*/ 	.byte	0x0f
	.zero		1


	//   ....[119]....
        /*07fc*/ 	.word	0x00001e20
        /*0800*/ 	.word	0x000000ff
        /*0804*/ 	.word	0x00000000
        /*0808*/ 	.short	0x010a
        /*080a*/ 	.byte	0x06
	.zero		1


	//   ....[120]....
        /*080c*/ 	.word	0x00001e60
        /*0810*/ 	.word	0x000000ff
        /*0814*/ 	.word	0x00000000
        /*0818*/ 	.short	0x010a
        /*081a*/ 	.byte	0x06
	.zero		1


	//   ....[121]....
        /*081c*/ 	.word	0x00002380
        /*0820*/ 	.word	0x000000ff
        /*0824*/ 	.word	0x00000000
        /*0828*/ 	.short	0x010a
        /*082a*/ 	.byte	0x09
	.zero		1


	//   ....[122]....
        /*082c*/ 	.word	0x000023c0
        /*0830*/ 	.word	0x000000ff
        /*0834*/ 	.word	0x00000000
        /*0838*/ 	.short	0x010a
        /*083a*/ 	.byte	0x09
	.zero		1


	//   ....[123]....
        /*083c*/ 	.word	0x00002750
        /*0840*/ 	.word	0x000000ff
        /*0844*/ 	.word	0x00000000
        /*0848*/ 	.short	0x0101
        /*084a*/ 	.byte	0x08
	.zero		1


	//   ....[124]....
        /*084c*/ 	.word	0x00002ac0
        /*0850*/ 	.word	0x0000000f
        /*0854*/ 	.word	0x00000000
        /*0858*/ 	.short	0x0101
        /*085a*/ 	.byte	0x18
	.zero		1


	//   ....[125]....
        /*085c*/ 	.word	0x00002ba0
        /*0860*/ 	.word	0x000000ff
        /*0864*/ 	.word	0x00000000
        /*0868*/ 	.short	0x0101
        /*086a*/ 	.byte	0x06
	.zero		1


	//   ....[126]....
        /*086c*/ 	.word	0x00002c50
        /*0870*/ 	.word	0x000000ff
        /*0874*/ 	.word	0x00000008
        /*0878*/ 	.short	0x010a
        /*087a*/ 	.byte	0x0f
	.zero		1


	//   ....[127]....
        /*087c*/ 	.word	0x000054b0
        /*0880*/ 	.word	0x00000004
        /*0884*/ 	.word	0x00000000
        /*0888*/ 	.short	0x0101
        /*088a*/ 	.byte	0x18
	.zero		1


	//   ....[128]....
        /*088c*/ 	.word	0x00005d90
        /*0890*/ 	.word	0x00000013
        /*0894*/ 	.word	0x000001c0
        /*0898*/ 	.short	0x010a
        /*089a*/ 	.byte	0x3f
	.zero		1


	//   ....[129]....
        /*089c*/ 	.word	0x00006110
        /*08a0*/ 	.word	0x00000004
        /*08a4*/ 	.word	0x000003b8
        /*08a8*/ 	.short	0x0101
        /*08aa*/ 	.byte	0x3f
	.zero		1


	//   ....[130]....
        /*08ac*/ 	.word	0x00006840
        /*08b0*/ 	.word	0x00000005
        /*08b4*/ 	.word	0x00000000
        /*08b8*/ 	.short	0x010a
        /*08ba*/ 	.byte	0x3f
	.zero		1


	//   ....[131]....
        /*08bc*/ 	.word	0x000068c0
        /*08c0*/ 	.word	0x00000007
        /*08c4*/ 	.word	0x00000000
        /*08c8*/ 	.short	0x010a
        /*08ca*/ 	.byte	0x3f
	.zero		1


	//   ....[132]....
        /*08cc*/ 	.word	0x00006950
        /*08d0*/ 	.word	0x00000006
        /*08d4*/ 	.word	0x00000000
        /*08d8*/ 	.short	0x010a
        /*08da*/ 	.byte	0x3f
	.zero		1


	//   ....[133]....
        /*08dc*/ 	.word	0x000069e0
        /*08e0*/ 	.word	0x00000007
        /*08e4*/ 	.word	0x00000000
        /*08e8*/ 	.short	0x010a
        /*08ea*/ 	.byte	0x3f
	.zero		1


	//   ....[134]....
        /*08ec*/ 	.word	0x00006a70
        /*08f0*/ 	.word	0x00000006
        /*08f4*/ 	.word	0x00000000
        /*08f8*/ 	.short	0x010a
        /*08fa*/ 	.byte	0x3f
	.zero		1


	//   ....[135]....
        /*08fc*/ 	.word	0x00006b00
        /*0900*/ 	.word	0x00000007
        /*0904*/ 	.word	0x00000000
        /*0908*/ 	.short	0x010a
        /*090a*/ 	.byte	0x3f
	.zero		1


	//   ....[136]....
        /*090c*/ 	.word	0x00006b90
        /*0910*/ 	.word	0x00000006
        /*0914*/ 	.word	0x00000000
        /*0918*/ 	.short	0x010a
        /*091a*/ 	.byte	0x3f
	.zero		1


	//   ....[137]....
        /*091c*/ 	.word	0x00006c20
        /*0920*/ 	.word	0x00000007
        /*0924*/ 	.word	0x00000000
        /*0928*/ 	.short	0x010a
        /*092a*/ 	.byte	0x3f
	.zero		1


	//   ....[138]....
        /*092c*/ 	.word	0x00006cb0
        /*0930*/ 	.word	0x00000006
        /*0934*/ 	.word	0x00000000
        /*0938*/ 	.short	0x010a
        /*093a*/ 	.byte	0x3f
	.zero		1


	//   ....[139]....
        /*093c*/ 	.word	0x00006d40
        /*0940*/ 	.word	0x00000007
        /*0944*/ 	.word	0x00000000
        /*0948*/ 	.short	0x010a
        /*094a*/ 	.byte	0x3f
	.zero		1


	//   ....[140]....
        /*094c*/ 	.word	0x00006dd0
        /*0950*/ 	.word	0x00000006
        /*0954*/ 	.word	0x00000000
        /*0958*/ 	.short	0x010a
        /*095a*/ 	.byte	0x3f
	.zero		1


	//   ....[141]....
        /*095c*/ 	.word	0x00006e60
        /*0960*/ 	.word	0x00000007
        /*0964*/ 	.word	0x00000000
        /*0968*/ 	.short	0x010a
        /*096a*/ 	.byte	0x3f
	.zero		1


	//   ....[142]....
        /*096c*/ 	.word	0x00006ef0
        /*0970*/ 	.word	0x00000006
        /*0974*/ 	.word	0x00000000
        /*0978*/ 	.short	0x010a
        /*097a*/ 	.byte	0x3f
	.zero		1


	//   ....[143]....
        /*097c*/ 	.word	0x00006f80
        /*0980*/ 	.word	0x00000007
        /*0984*/ 	.word	0x00000000
        /*0988*/ 	.short	0x010a
        /*098a*/ 	.byte	0x3f
	.zero		1


	//   ....[144]....
        /*098c*/ 	.word	0x00007010
        /*0990*/ 	.word	0x00000006
        /*0994*/ 	.word	0x00000000
        /*0998*/ 	.short	0x010a
        /*099a*/ 	.byte	0x3f
	.zero		1


	//   ....[145]....
        /*099c*/ 	.word	0x000070a0
        /*09a0*/ 	.word	0x00000007
        /*09a4*/ 	.word	0x00000000
        /*09a8*/ 	.short	0x010a
        /*09aa*/ 	.byte	0x3f
	.zero		1


	//   ....[146]....
        /*09ac*/ 	.word	0x00007130
        /*09b0*/ 	.word	0x00000006
        /*09b4*/ 	.word	0x00000000
        /*09b8*/ 	.short	0x010a
        /*09ba*/ 	.byte	0x3f
	.zero		1


	//   ....[147]....
        /*09bc*/ 	.word	0x000071c0
        /*09c0*/ 	.word	0x00000007
        /*09c4*/ 	.word	0x00000000
        /*09c8*/ 	.short	0x010a
        /*09ca*/ 	.byte	0x3f
	.zero		1


	//   ....[148]....
        /*09cc*/ 	.word	0x00007250
        /*09d0*/ 	.word	0x00000006
        /*09d4*/ 	.word	0x00000000
        /*09d8*/ 	.short	0x010a
        /*09da*/ 	.byte	0x3f
	.zero		1


	//   ....[149]....
        /*09dc*/ 	.word	0x000072e0
        /*09e0*/ 	.word	0x00000007
        /*09e4*/ 	.word	0x00000000
        /*09e8*/ 	.short	0x010a
        /*09ea*/ 	.byte	0x3f
	.zero		1


	//   ....[150]....
        /*09ec*/ 	.word	0x00007370
        /*09f0*/ 	.word	0x00000006
        /*09f4*/ 	.word	0x00000000
        /*09f8*/ 	.short	0x010a
        /*09fa*/ 	.byte	0x3f
	.zero		1


	//   ....[151]....
        /*09fc*/ 	.word	0x00007400
        /*0a00*/ 	.word	0x00000007
        /*0a04*/ 	.word	0x00000000
        /*0a08*/ 	.short	0x010a
        /*0a0a*/ 	.byte	0x3f
	.zero		1


	//   ....[152]....
        /*0a0c*/ 	.word	0x00007490
        /*0a10*/ 	.word	0x00000006
        /*0a14*/ 	.word	0x00000000
        /*0a18*/ 	.short	0x010a
        /*0a1a*/ 	.byte	0x3f
	.zero		1


	//   ....[153]....
        /*0a1c*/ 	.word	0x00007520
        /*0a20*/ 	.word	0x00000007
        /*0a24*/ 	.word	0x00000000
        /*0a28*/ 	.short	0x010a
        /*0a2a*/ 	.byte	0x3f
	.zero		1


	//   ....[154]....
        /*0a2c*/ 	.word	0x000075b0
        /*0a30*/ 	.word	0x00000006
        /*0a34*/ 	.word	0x00000000
        /*0a38*/ 	.short	0x010a
        /*0a3a*/ 	.byte	0x3f
	.zero		1


	//   ....[155]....
        /*0a3c*/ 	.word	0x00007640
        /*0a40*/ 	.word	0x00000007
        /*0a44*/ 	.word	0x00000000
        /*0a48*/ 	.short	0x010a
        /*0a4a*/ 	.byte	0x3f
	.zero		1


	//   ....[156]....
        /*0a4c*/ 	.word	0x000076d0
        /*0a50*/ 	.word	0x00000006
        /*0a54*/ 	.word	0x00000000
        /*0a58*/ 	.short	0x010a
        /*0a5a*/ 	.byte	0x3f
	.zero		1


	//   ....[157]....
        /*0a5c*/ 	.word	0x00007760
        /*0a60*/ 	.word	0x00000007
        /*0a64*/ 	.word	0x00000000
        /*0a68*/ 	.short	0x010a
        /*0a6a*/ 	.byte	0x3f
	.zero		1


	//   ....[158]....
        /*0a6c*/ 	.word	0x000077f0
        /*0a70*/ 	.word	0x00000006
        /*0a74*/ 	.word	0x00000000
        /*0a78*/ 	.short	0x010a
        /*0a7a*/ 	.byte	0x3f
	.zero		1


	//   ....[159]....
        /*0a7c*/ 	.word	0x00007880
        /*0a80*/ 	.word	0x00000007
        /*0a84*/ 	.word	0x00000000
        /*0a88*/ 	.short	0x010a
        /*0a8a*/ 	.byte	0x3f
	.zero		1


	//   ....[160]....
        /*0a8c*/ 	.word	0x00007910
        /*0a90*/ 	.word	0x00000006
        /*0a94*/ 	.word	0x00000000
        /*0a98*/ 	.short	0x010a
        /*0a9a*/ 	.byte	0x3f
	.zero		1


	//   ....[161]....
        /*0a9c*/ 	.word	0x000079a0
        /*0aa0*/ 	.word	0x00000007
        /*0aa4*/ 	.word	0x00000000
        /*0aa8*/ 	.short	0x010a
        /*0aaa*/ 	.byte	0x3f
	.zero		1


	//   ....[162]....
        /*0aac*/ 	.word	0x00007a30
        /*0ab0*/ 	.word	0x00000006
        /*0ab4*/ 	.word	0x00000000
        /*0ab8*/ 	.short	0x010a
        /*0aba*/ 	.byte	0x3f
	.zero		1


	//   ....[163]....
        /*0abc*/ 	.word	0x00007ac0
        /*0ac0*/ 	.word	0x00000007
        /*0ac4*/ 	.word	0x00000000
        /*0ac8*/ 	.short	0x010a
        /*0aca*/ 	.byte	0x3f
	.zero		1


	//   ....[164]....
        /*0acc*/ 	.word	0x00007b50
        /*0ad0*/ 	.word	0x00000006
        /*0ad4*/ 	.word	0x00000000
        /*0ad8*/ 	.short	0x010a
        /*0ada*/ 	.byte	0x3f
	.zero		1


	//   ....[165]....
        /*0adc*/ 	.word	0x00007be0
        /*0ae0*/ 	.word	0x00000007
        /*0ae4*/ 	.word	0x00000000
        /*0ae8*/ 	.short	0x010a
        /*0aea*/ 	.byte	0x3f
	.zero		1


	//   ....[166]....
        /*0aec*/ 	.word	0x00007c70
        /*0af0*/ 	.word	0x00000006
        /*0af4*/ 	.word	0x00000000
        /*0af8*/ 	.short	0x010a
        /*0afa*/ 	.byte	0x3f
	.zero		1


	//   ....[167]....
        /*0afc*/ 	.word	0x00007d00
        /*0b00*/ 	.word	0x00000007
        /*0b04*/ 	.word	0x00000000
        /*0b08*/ 	.short	0x010a
        /*0b0a*/ 	.byte	0x3f
	.zero		1


	//   ....[168]....
        /*0b0c*/ 	.word	0x00007d90
        /*0b10*/ 	.word	0x00000006
        /*0b14*/ 	.word	0x00000000
        /*0b18*/ 	.short	0x010a
        /*0b1a*/ 	.byte	0x3f
	.zero		1


	//   ....[169]....
        /*0b1c*/ 	.word	0x00007e20
        /*0b20*/ 	.word	0x00000007
        /*0b24*/ 	.word	0x00000000
        /*0b28*/ 	.short	0x010a
        /*0b2a*/ 	.byte	0x3f
	.zero		1


	//   ....[170]....
        /*0b2c*/ 	.word	0x00007eb0
        /*0b30*/ 	.word	0x00000006
        /*0b34*/ 	.word	0x00000000
        /*0b38*/ 	.short	0x010a
        /*0b3a*/ 	.byte	0x3f
	.zero		1


	//   ....[171]....
        /*0b3c*/ 	.word	0x00007f40
        /*0b40*/ 	.word	0x00000007
        /*0b44*/ 	.word	0x00000000
        /*0b48*/ 	.short	0x010a
        /*0b4a*/ 	.byte	0x3f
	.zero		1


	//   ....[172]....
        /*0b4c*/ 	.word	0x00007fd0
        /*0b50*/ 	.word	0x00000006
        /*0b54*/ 	.word	0x00000000
        /*0b58*/ 	.short	0x010a
        /*0b5a*/ 	.byte	0x3f
	.zero		1


	//   ....[173]....
        /*0b5c*/ 	.word	0x00008060
        /*0b60*/ 	.word	0x00000007
        /*0b64*/ 	.word	0x00000000
        /*0b68*/ 	.short	0x010a
        /*0b6a*/ 	.byte	0x3f
	.zero		1


	//   ....[174]....
        /*0b6c*/ 	.word	0x000080f0
        /*0b70*/ 	.word	0x00000006
        /*0b74*/ 	.word	0x00000000
        /*0b78*/ 	.short	0x010a
        /*0b7a*/ 	.byte	0x3f
	.zero		1


	//   ....[175]....
        /*0b7c*/ 	.word	0x00008180
        /*0b80*/ 	.word	0x00000007
        /*0b84*/ 	.word	0x00000000
        /*0b88*/ 	.short	0x010a
        /*0b8a*/ 	.byte	0x3f
	.zero		1


	//   ....[176]....
        /*0b8c*/ 	.word	0x00008210
        /*0b90*/ 	.word	0x00000006
        /*0b94*/ 	.word	0x00000000
        /*0b98*/ 	.short	0x010a
        /*0b9a*/ 	.byte	0x3f
	.zero		1


	//   ....[177]....
        /*0b9c*/ 	.word	0x000082a0
        /*0ba0*/ 	.word	0x00000007
        /*0ba4*/ 	.word	0x00000000
        /*0ba8*/ 	.short	0x010a
        /*0baa*/ 	.byte	0x3f
	.zero		1


	//   ....[178]....
        /*0bac*/ 	.word	0x00008330
        /*0bb0*/ 	.word	0x00000006
        /*0bb4*/ 	.word	0x00000000
        /*0bb8*/ 	.short	0x010a
        /*0bba*/ 	.byte	0x3f
	.zero		1


	//   ....[179]....
        /*0bbc*/ 	.word	0x000083c0
        /*0bc0*/ 	.word	0x00000007
        /*0bc4*/ 	.word	0x00000000
        /*0bc8*/ 	.short	0x010a
        /*0bca*/ 	.byte	0x3f
	.zero		1


	//   ....[180]....
        /*0bcc*/ 	.word	0x00008450
        /*0bd0*/ 	.word	0x00000006
        /*0bd4*/ 	.word	0x00000000
        /*0bd8*/ 	.short	0x010a
        /*0bda*/ 	.byte	0x3f
	.zero		1


	//   ....[181]....
        /*0bdc*/ 	.word	0x000084e0
        /*0be0*/ 	.word	0x00000007
        /*0be4*/ 	.word	0x00000000
        /*0be8*/ 	.short	0x010a
        /*0bea*/ 	.byte	0x3f
	.zero		1


	//   ....[182]....
        /*0bec*/ 	.word	0x00008570
        /*0bf0*/ 	.word	0x00000006
        /*0bf4*/ 	.word	0x00000000
        /*0bf8*/ 	.short	0x010a
        /*0bfa*/ 	.byte	0x3f
	.zero		1


	//   ....[183]....
        /*0bfc*/ 	.word	0x00008600
        /*0c00*/ 	.word	0x00000007
        /*0c04*/ 	.word	0x00000000
        /*0c08*/ 	.short	0x010a
        /*0c0a*/ 	.byte	0x3f
	.zero		1


	//   ....[184]....
        /*0c0c*/ 	.word	0x00008690
        /*0c10*/ 	.word	0x00000006
        /*0c14*/ 	.word	0x00000000
        /*0c18*/ 	.short	0x010a
        /*0c1a*/ 	.byte	0x3f
	.zero		1


	//   ....[185]....
        /*0c1c*/ 	.word	0x00008720
        /*0c20*/ 	.word	0x00000003
        /*0c24*/ 	.word	0x00000000
        /*0c28*/ 	.short	0x010a
        /*0c2a*/ 	.byte	0x3f
	.zero		1


	//   ....[186]....
        /*0c2c*/ 	.word	0x00008790
        /*0c30*/ 	.word	0x0000000f
        /*0c34*/ 	.word	0xfffffff8
        /*0c38*/ 	.short	0x010a
        /*0c3a*/ 	.byte	0x3f
	.zero		1


	//   ....[187]....
        /*0c3c*/ 	.word	0x000087f0
        /*0c40*/ 	.word	0x0000000f
        /*0c44*/ 	.word	0x00000000
        /*0c48*/ 	.short	0x010a
        /*0c4a*/ 	.byte	0x3f
	.zero		1


	//   ....[188]....
        /*0c4c*/ 	.word	0x00008850
        /*0c50*/ 	.word	0x00000010
        /*0c54*/ 	.word	0x00000000
        /*0c58*/ 	.short	0x010a
        /*0c5a*/ 	.byte	0x3f
	.zero		1


	//   ....[189]....
        /*0c5c*/ 	.word	0x000088b0
        /*0c60*/ 	.word	0x0000000f
        /*0c64*/ 	.word	0x00000008
        /*0c68*/ 	.short	0x010a
        /*0c6a*/ 	.byte	0x3f
	.zero		1


	//   ....[190]....
        /*0c6c*/ 	.word	0x00008980
        /*0c70*/ 	.word	0x00000013
        /*0c74*/ 	.word	0x000001c0
        /*0c78*/ 	.short	0x010a
        /*0c7a*/ 	.byte	0x3f
	.zero		1


	//   ....[191]....
        /*0c7c*/ 	.word	0x00008a60
        /*0c80*/ 	.word	0x00000005
        /*0c84*/ 	.word	0x00000000
        /*0c88*/ 	.short	0x010a
        /*0c8a*/ 	.byte	0x3f
	.zero		1


	//   ....[192]....
        /*0c8c*/ 	.word	0x00008ab0
        /*0c90*/ 	.word	0x00000007
        /*0c94*/ 	.word	0x00000000
        /*0c98*/ 	.short	0x010a
        /*0c9a*/ 	.byte	0x3f
	.zero		1


	//   ....[193]....
        /*0c9c*/ 	.word	0x00008b00
        /*0ca0*/ 	.word	0x00000006
        /*0ca4*/ 	.word	0x00000000
        /*0ca8*/ 	.short	0x010a
        /*0caa*/ 	.byte	0x3f
	.zero		1


	//   ....[194]....
        /*0cac*/ 	.word	0x00008b50
        /*0cb0*/ 	.word	0x00000007
        /*0cb4*/ 	.word	0x00000000
        /*0cb8*/ 	.short	0x010a
        /*0cba*/ 	.byte	0x3f
	.zero		1


	//   ....[195]....
        /*0cbc*/ 	.word	0x00008ba0
        /*0cc0*/ 	.word	0x00000006
        /*0cc4*/ 	.word	0x00000000
        /*0cc8*/ 	.short	0x010a
        /*0cca*/ 	.byte	0x3f
	.zero		1


	//   ....[196]....
        /*0ccc*/ 	.word	0x00008bf0
        /*0cd0*/ 	.word	0x00000007
        /*0cd4*/ 	.word	0x00000000
        /*0cd8*/ 	.short	0x010a
        /*0cda*/ 	.byte	0x3f
	.zero		1


	//   ....[197]....
        /*0cdc*/ 	.word	0x00008c40
        /*0ce0*/ 	.word	0x00000006
        /*0ce4*/ 	.word	0x00000000
        /*0ce8*/ 	.short	0x010a
        /*0cea*/ 	.byte	0x3f
	.zero		1


	//   ....[198]....
        /*0cec*/ 	.word	0x00008c90
        /*0cf0*/ 	.word	0x00000007
        /*0cf4*/ 	.word	0x00000000
        /*0cf8*/ 	.short	0x010a
        /*0cfa*/ 	.byte	0x3f
	.zero		1


	//   ....[199]....
        /*0cfc*/ 	.word	0x00008ce0
        /*0d00*/ 	.word	0x00000006
        /*0d04*/ 	.word	0x00000000
        /*0d08*/ 	.short	0x010a
        /*0d0a*/ 	.byte	0x3f
	.zero		1


	//   ....[200]....
        /*0d0c*/ 	.word	0x00008d30
        /*0d10*/ 	.word	0x00000007
        /*0d14*/ 	.word	0x00000000
        /*0d18*/ 	.short	0x010a
        /*0d1a*/ 	.byte	0x3f
	.zero		1


	//   ....[201]....
        /*0d1c*/ 	.word	0x00008d80
        /*0d20*/ 	.word	0x00000006
        /*0d24*/ 	.word	0x00000000
        /*0d28*/ 	.short	0x010a
        /*0d2a*/ 	.byte	0x3f
	.zero		1


	//   ....[202]....
        /*0d2c*/ 	.word	0x00008dd0
        /*0d30*/ 	.word	0x00000007
        /*0d34*/ 	.word	0x00000000
        /*0d38*/ 	.short	0x010a
        /*0d3a*/ 	.byte	0x3f
	.zero		1


	//   ....[203]....
        /*0d3c*/ 	.word	0x00008e20
        /*0d40*/ 	.word	0x00000006
        /*0d44*/ 	.word	0x00000000
        /*0d48*/ 	.short	0x010a
        /*0d4a*/ 	.byte	0x3f
	.zero		1


	//   ....[204]....
        /*0d4c*/ 	.word	0x00008e70
        /*0d50*/ 	.word	0x00000007
        /*0d54*/ 	.word	0x00000000
        /*0d58*/ 	.short	0x010a
        /*0d5a*/ 	.byte	0x3f
	.zero		1


	//   ....[205]....
        /*0d5c*/ 	.word	0x00008ec0
        /*0d60*/ 	.word	0x00000006
        /*0d64*/ 	.word	0x00000000
        /*0d68*/ 	.short	0x010a
        /*0d6a*/ 	.byte	0x3f
	.zero		1


	//   ....[206]....
        /*0d6c*/ 	.word	0x00008f10
        /*0d70*/ 	.word	0x00000007
        /*0d74*/ 	.word	0x00000000
        /*0d78*/ 	.short	0x010a
        /*0d7a*/ 	.byte	0x3f
	.zero		1


	//   ....[207]....
        /*0d7c*/ 	.word	0x00008f60
        /*0d80*/ 	.word	0x00000006
        /*0d84*/ 	.word	0x00000000
        /*0d88*/ 	.short	0x010a
        /*0d8a*/ 	.byte	0x3f
	.zero		1


	//   ....[208]....
        /*0d8c*/ 	.word	0x00008fb0
        /*0d90*/ 	.word	0x00000007
        /*0d94*/ 	.word	0x00000000
        /*0d98*/ 	.short	0x010a
        /*0d9a*/ 	.byte	0x3f
	.zero		1


	//   ....[209]....
        /*0d9c*/ 	.word	0x00009000
        /*0da0*/ 	.word	0x00000006
        /*0da4*/ 	.word	0x00000000
        /*0da8*/ 	.short	0x010a
        /*0daa*/ 	.byte	0x3f
	.zero		1


	//   ....[210]....
        /*0dac*/ 	.word	0x00009050
        /*0db0*/ 	.word	0x00000007
        /*0db4*/ 	.word	0x00000000
        /*0db8*/ 	.short	0x010a
        /*0dba*/ 	.byte	0x3f
	.zero		1


	//   ....[211]....
        /*0dbc*/ 	.word	0x000090a0
        /*0dc0*/ 	.word	0x00000006
        /*0dc4*/ 	.word	0x00000000
        /*0dc8*/ 	.short	0x010a
        /*0dca*/ 	.byte	0x3f
	.zero		1


	//   ....[212]....
        /*0dcc*/ 	.word	0x000090f0
        /*0dd0*/ 	.word	0x00000007
        /*0dd4*/ 	.word	0x00000000
        /*0dd8*/ 	.short	0x010a
        /*0dda*/ 	.byte	0x3f
	.zero		1


	//   ....[213]....
        /*0ddc*/ 	.word	0x00009140
        /*0de0*/ 	.word	0x00000006
        /*0de4*/ 	.word	0x00000000
        /*0de8*/ 	.short	0x010a
        /*0dea*/ 	.byte	0x3f
	.zero		1


	//   ....[214]....
        /*0dec*/ 	.word	0x00009190
        /*0df0*/ 	.word	0x00000007
        /*0df4*/ 	.word	0x00000000
        /*0df8*/ 	.short	0x010a
        /*0dfa*/ 	.byte	0x3f
	.zero		1


	//   ....[215]....
        /*0dfc*/ 	.word	0x000091e0
        /*0e00*/ 	.word	0x00000006
        /*0e04*/ 	.word	0x00000000
        /*0e08*/ 	.short	0x010a
        /*0e0a*/ 	.byte	0x3f
	.zero		1


	//   ....[216]....
        /*0e0c*/ 	.word	0x00009230
        /*0e10*/ 	.word	0x00000007
        /*0e14*/ 	.word	0x00000000
        /*0e18*/ 	.short	0x010a
        /*0e1a*/ 	.byte	0x3f
	.zero		1


	//   ....[217]....
        /*0e1c*/ 	.word	0x00009280
        /*0e20*/ 	.word	0x00000006
        /*0e24*/ 	.word	0x00000000
        /*0e28*/ 	.short	0x010a
        /*0e2a*/ 	.byte	0x3f
	.zero		1


	//   ....[218]....
        /*0e2c*/ 	.word	0x000092d0
        /*0e30*/ 	.word	0x00000007
        /*0e34*/ 	.word	0x00000000
        /*0e38*/ 	.short	0x010a
        /*0e3a*/ 	.byte	0x3f
	.zero		1


	//   ....[219]....
        /*0e3c*/ 	.word	0x00009320
        /*0e40*/ 	.word	0x00000006
        /*0e44*/ 	.word	0x00000000
        /*0e48*/ 	.short	0x010a
        /*0e4a*/ 	.byte	0x3f
	.zero		1


	//   ....[220]....
        /*0e4c*/ 	.word	0x00009370
        /*0e50*/ 	.word	0x00000007
        /*0e54*/ 	.word	0x00000000
        /*0e58*/ 	.short	0x010a
        /*0e5a*/ 	.byte	0x3f
	.zero		1


	//   ....[221]....
        /*0e5c*/ 	.word	0x000093c0
        /*0e60*/ 	.word	0x00000006
        /*0e64*/ 	.word	0x00000000
        /*0e68*/ 	.short	0x010a
        /*0e6a*/ 	.byte	0x3f
	.zero		1


	//   ....[222]....
        /*0e6c*/ 	.word	0x00009410
        /*0e70*/ 	.word	0x00000007
        /*0e74*/ 	.word	0x00000000
        /*0e78*/ 	.short	0x010a
        /*0e7a*/ 	.byte	0x3f
	.zero		1


	//   ....[223]....
        /*0e7c*/ 	.word	0x00009460
        /*0e80*/ 	.word	0x00000006
        /*0e84*/ 	.word	0x00000000
        /*0e88*/ 	.short	0x010a
        /*0e8a*/ 	.byte	0x3f
	.zero		1


	//   ....[224]....
        /*0e8c*/ 	.word	0x000094b0
        /*0e90*/ 	.word	0x00000007
        /*0e94*/ 	.word	0x00000000
        /*0e98*/ 	.short	0x010a
        /*0e9a*/ 	.byte	0x3f
	.zero		1


	//   ....[225]....
        /*0e9c*/ 	.word	0x00009500
        /*0ea0*/ 	.word	0x00000006
        /*0ea4*/ 	.word	0x00000000
        /*0ea8*/ 	.short	0x010a
        /*0eaa*/ 	.byte	0x3f
	.zero		1


	//   ....[226]....
        /*0eac*/ 	.word	0x00009550
        /*0eb0*/ 	.word	0x00000007
        /*0eb4*/ 	.word	0x00000000
        /*0eb8*/ 	.short	0x010a
        /*0eba*/ 	.byte	0x3f
	.zero		1


	//   ....[227]....
        /*0ebc*/ 	.word	0x000095a0
        /*0ec0*/ 	.word	0x00000006
        /*0ec4*/ 	.word	0x00000000
        /*0ec8*/ 	.short	0x010a
        /*0eca*/ 	.byte	0x3f
	.zero		1


	//   ....[228]....
        /*0ecc*/ 	.word	0x000095f0
        /*0ed0*/ 	.word	0x00000007
        /*0ed4*/ 	.word	0x00000000
        /*0ed8*/ 	.short	0x010a
        /*0eda*/ 	.byte	0x3f
	.zero		1


	//   ....[229]....
        /*0edc*/ 	.word	0x00009640
        /*0ee0*/ 	.word	0x00000006
        /*0ee4*/ 	.word	0x00000000
        /*0ee8*/ 	.short	0x010a
        /*0eea*/ 	.byte	0x3f
	.zero		1


	//   ....[230]....
        /*0eec*/ 	.word	0x00009690
        /*0ef0*/ 	.word	0x00000007
        /*0ef4*/ 	.word	0x00000000
        /*0ef8*/ 	.short	0x010a
        /*0efa*/ 	.byte	0x3f
	.zero		1


	//   ....[231]....
        /*0efc*/ 	.word	0x000096e0
        /*0f00*/ 	.word	0x00000006
        /*0f04*/ 	.word	0x00000000
        /*0f08*/ 	.short	0x010a
        /*0f0a*/ 	.byte	0x3f
	.zero		1


	//   ....[232]....
        /*0f0c*/ 	.word	0x00009730
        /*0f10*/ 	.word	0x00000007
        /*0f14*/ 	.word	0x00000000
        /*0f18*/ 	.short	0x010a
        /*0f1a*/ 	.byte	0x3f
	.zero		1


	//   ....[233]....
        /*0f1c*/ 	.word	0x00009780
        /*0f20*/ 	.word	0x00000006
        /*0f24*/ 	.word	0x00000000
        /*0f28*/ 	.short	0x010a
        /*0f2a*/ 	.byte	0x3f
	.zero		1


	//   ....[234]....
        /*0f2c*/ 	.word	0x000097d0
        /*0f30*/ 	.word	0x00000007
        /*0f34*/ 	.word	0x00000000
        /*0f38*/ 	.short	0x010a
        /*0f3a*/ 	.byte	0x3f
	.zero		1


	//   ....[235]....
        /*0f3c*/ 	.word	0x00009820
        /*0f40*/ 	.word	0x00000006
        /*0f44*/ 	.word	0x00000000
        /*0f48*/ 	.short	0x010a
        /*0f4a*/ 	.byte	0x3f
	.zero		1


	//   ....[236]....
        /*0f4c*/ 	.word	0x00009870
        /*0f50*/ 	.word	0x00000007
        /*0f54*/ 	.word	0x00000000
        /*0f58*/ 	.short	0x010a
        /*0f5a*/ 	.byte	0x3f
	.zero		1


	//   ....[237]....
        /*0f5c*/ 	.word	0x000098c0
        /*0f60*/ 	.word	0x00000006
        /*0f64*/ 	.word	0x00000000
        /*0f68*/ 	.short	0x010a
        /*0f6a*/ 	.byte	0x3f
	.zero		1


	//   ....[238]....
        /*0f6c*/ 	.word	0x00009910
        /*0f70*/ 	.word	0x00000007
        /*0f74*/ 	.word	0x00000000
        /*0f78*/ 	.short	0x010a
        /*0f7a*/ 	.byte	0x3f
	.zero		1


	//   ....[239]....
        /*0f7c*/ 	.word	0x00009960
        /*0f80*/ 	.word	0x00000006
        /*0f84*/ 	.word	0x00000000
        /*0f88*/ 	.short	0x010a
        /*0f8a*/ 	.byte	0x3f
	.zero		1


	//   ....[240]....
        /*0f8c*/ 	.word	0x000099b0
        /*0f90*/ 	.word	0x00000007
        /*0f94*/ 	.word	0x00000000
        /*0f98*/ 	.short	0x010a
        /*0f9a*/ 	.byte	0x3f
	.zero		1


	//   ....[241]....
        /*0f9c*/ 	.word	0x00009a00
        /*0fa0*/ 	.word	0x00000006
        /*0fa4*/ 	.word	0x00000000
        /*0fa8*/ 	.short	0x010a
        /*0faa*/ 	.byte	0x3f
	.zero		1


	//   ....[242]....
        /*0fac*/ 	.word	0x00009a50
        /*0fb0*/ 	.word	0x00000007
        /*0fb4*/ 	.word	0x00000000
        /*0fb8*/ 	.short	0x010a
        /*0fba*/ 	.byte	0x3f
	.zero		1


	//   ....[243]....
        /*0fbc*/ 	.word	0x00009aa0
        /*0fc0*/ 	.word	0x00000006
        /*0fc4*/ 	.word	0x00000000
        /*0fc8*/ 	.short	0x010a
        /*0fca*/ 	.byte	0x3f
	.zero		1


	//   ....[244]....
        /*0fcc*/ 	.word	0x00009af0
        /*0fd0*/ 	.word	0x00000007
        /*0fd4*/ 	.word	0x00000000
        /*0fd8*/ 	.short	0x010a
        /*0fda*/ 	.byte	0x3f
	.zero		1


	//   ....[245]....
        /*0fdc*/ 	.word	0x00009b40
        /*0fe0*/ 	.word	0x00000006
        /*0fe4*/ 	.word	0x00000000
        /*0fe8*/ 	.short	0x010a
        /*0fea*/ 	.byte	0x3f
	.zero		1


	//----- nvinfo : EIATTR_NUM_MBARRIERS
	.align		4
.L_28:
        /*0fec*/ 	.byte	0x03, 0x38
        /*0fee*/ 	.short	0x0076


	//----- nvinfo : EIATTR_EXIT_INSTR_OFFSETS
	.align		4
        /*0ff0*/ 	.byte	0x04, 0x1c
        /*0ff2*/ 	.short	(.L_30 - .L_29)


	//   ....[0]....
.L_29:
        /*0ff4*/ 	.word	0x00001800


	//   ....[1]....
        /*0ff8*/ 	.word	0x00001860


	//   ....[2]....
        /*0ffc*/ 	.word	0x00005ac0


	//   ....[3]....
        /*1000*/ 	.word	0x00005af0


	//   ....[4]....
        /*1004*/ 	.word	0x00008770


	//----- nvinfo : EIATTR_MAX_THREADS
	.align		4
.L_30:
        /*1008*/ 	.byte	0x04, 0x05
        /*100a*/ 	.short	(.L_32 - .L_31)
.L_31:
        /*100c*/ 	.word	0x00000180
        /*1010*/ 	.word	0x00000001
        /*1014*/ 	.word	0x00000001


	//----- nvinfo : EIATTR_CRS_STACK_SIZE
	.align		4
.L_32:
        /*1018*/ 	.byte	0x04, 0x1e
        /*101a*/ 	.short	(.L_34 - .L_33)
.L_33:
        /*101c*/ 	.word	0x00000000


	//----- nvinfo : EIATTR_CBANK_PARAM_SIZE
	.align		4
.L_34:
        /*1020*/ 	.byte	0x03, 0x19
        /*1022*/ 	.short	0x0470


	//----- nvinfo : EIATTR_PARAM_CBANK
	.align		4
        /*1024*/ 	.byte	0x04, 0x0a
        /*1026*/ 	.short	(.L_36 - .L_35)
	.align		4
.L_35:
        /*1028*/ 	.word	index@(.nv.constant0._ZN7cutlass13device_kernelINS_4gemm6kernel13GemmUniversalIN4cute5tupleIJiiiiEEENS1_10collective13CollectiveMmaINS1_37MainloopSm90TmaGmmaWarpSpecializedFP8ILi56ENS5_IJNS4_1CILi1EEESB_SB_EEENS1_32KernelTmaWarpSpecializedPingpongEEENS5_IJNSA_ILi64EEESF_NSA_ILi32EEEEEENS_12float_e5m2_tENS5_IJlSB_lEEESI_SJ_NS4_8TiledMMAINS4_8MMA_AtomIJNS4_4SM904GMMA30MMA_64x64x32_F32E5M2E5M2_SS_TNILNSN_7ScaleInE1ELSP_1EEEEEENS4_6LayoutISC_NS5_IJNSA_ILi0EEEST_ST_EEEEENS5_IJNS4_10UnderscoreESW_SW_EEEEENS4_13SM90_TMA_LOADENS4_14ComposedLayoutINS4_7SwizzleILi1ELi4ELi3EEENS4_18smem_ptr_flag_bitsILi8EEENSS_INS5_IJNSA_ILi8EEESG_EEENS5_IJSG_SB_EEEEEEEvNS4_8identityESZ_S19_vS1A_EENS_8epilogue10collective6detail29Sm90TmaWarpSpecializedAdapterINS1D_15DefaultEpilogueISI_SJ_SJ_NS1C_6thread17LinearCombinationISI_Li1EffLNS1H_9ScaleType4KindE0ELNS_15FloatRoundStyleE2ESI_EENS1_15EpilogueDefaultEEEEEvvEEEEvNT_6ParamsE)
        /*102c*/ 	.short	0x0210
        /*102e*/ 	.short	0x0470


	//----- nvinfo : EIATTR_SW_WAR
	.align		4
.L_36:
        /*1030*/ 	.byte	0x04, 0x36
        /*1032*/ 	.short	(.L_38 - .L_37)
.L_37:
        /*1034*/ 	.word	0x00000008
.L_38:


//--------------------- .nv.callgraph             --------------------------
	.section	.nv.callgraph,"",@"SHT_CUDA_CALLGRAPH"
	.align	4
	.sectionentsize	8
	.align		4
        /*0000*/ 	.word	0x00000000
	.align		4
        /*0004*/ 	.word	0xffffffff
	.align		4
        /*0008*/ 	.word	0x00000000
	.align		4
        /*000c*/ 	.word	0xfffffffe
	.align		4
        /*0010*/ 	.word	0x00000000
	.align		4
        /*0014*/ 	.word	0xfffffffd
	.align		4
        /*0018*/ 	.word	0x00000000
	.align		4
        /*001c*/ 	.word	0xfffffffc


//--------------------- .nv.constant4             --------------------------
	.section	.nv.constant4,"a",@progbits
	.align	8
	.align		8
.nv.constant4:
        /*0000*/ 	.dword	_ZN40_INTERNAL_7bb3864a_4_k_cu_af6af52d_216784cuda3std3__45__cpo5beginE
	.align		8
        /*0008*/ 	.dword	_ZN40_INTERNAL_7bb3864a_4_k_cu_af6af52d_216784cuda3std3__45__cpo3endE
	.align		8
        /*0010*/ 	.dword	_ZN40_INTERNAL_7bb3864a_4_k_cu_af6af52d_216784cuda3std3__45__cpo6cbeginE
	.align		8
        /*0018*/ 	.dword	_ZN40_INTERNAL_7bb3864a_4_k_cu_af6af52d_216784cuda3std3__45__cpo4cendE
	.align		8
        /*0020*/ 	.dword	_ZN40_INTERNAL_7bb3864a_4_k_cu_af6af52d_216784cuda3std3__442_GLOBAL__N__7bb3864a_4_k_cu_af6af52d_216786ignoreE
	.align		8
        /*0028*/ 	.dword	_ZN40_INTERNAL_7bb3864a_4_k_cu_af6af52d_216784cuda3std3__419piecewise_constructE
	.align		8
        /*0030*/ 	.dword	_ZN40_INTERNAL_7bb3864a_4_k_cu_af6af52d_216784cuda3std3__48in_placeE
	.align		8
        /*0038*/ 	.dword	_ZN40_INTERNAL_7bb3864a_4_k_cu_af6af52d_216784cuda3std6ranges3__45__cpo4swapE
	.align		8
        /*0040*/ 	.dword	_ZN40_INTERNAL_7bb3864a_4_k_cu_af6af52d_216784cuda3std6ranges3__45__cpo9iter_moveE
	.align		8
        /*0048*/ 	.dword	_ZN40_INTERNAL_7bb3864a_4_k_cu_af6af52d_216784cute7productE
	.align		8
        /*0050*/ 	.dword	_ZN40_INTERNAL_7bb3864a_4_k_cu_af6af52d_216784cute1_E


//--------------------- .text._ZN7cutlass13device_kernelINS_4gemm6kernel13GemmUniversalIN4cute5tupleIJiiiiEEENS1_10collective13CollectiveMmaINS1_37MainloopSm90TmaGmmaWarpSpecializedFP8ILi56ENS5_IJNS4_1CILi1EEESB_SB_EEENS1_32KernelTmaWarpSpecializedPingpongEEENS5_IJNSA_ILi64EEESF_NSA_ILi32EEEEEENS_12float_e5m2_tENS5_IJlSB_lEEESI_SJ_NS4_8TiledMMAINS4_8MMA_AtomIJNS4_4SM904GMMA30MMA_64x64x32_F32E5M2E5M2_SS_TNILNSN_7ScaleInE1ELSP_1EEEEEENS4_6LayoutISC_NS5_IJNSA_ILi0EEEST_ST_EEEEENS5_IJNS4_10UnderscoreESW_SW_EEEEENS4_13SM90_TMA_LOADENS4_14ComposedLayoutINS4_7SwizzleILi1ELi4ELi3EEENS4_18smem_ptr_flag_bitsILi8EEENSS_INS5_IJNSA_ILi8EEESG_EEENS5_IJSG_SB_EEEEEEEvNS4_8identityESZ_S19_vS1A_EENS_8epilogue10collective6detail29Sm90TmaWarpSpecializedAdapterINS1D_15DefaultEpilogueISI_SJ_SJ_NS1C_6thread17LinearCombinationISI_Li1EffLNS1H_9ScaleType4KindE0ELNS_15FloatRoundStyleE2ESI_EENS1_15EpilogueDefaultEEEEEvvEEEEvNT_6ParamsE --------------------------
	.section	.text._ZN7cutlass13device_kernelINS_4gemm6kernel13GemmUniversalIN4cute5tupleIJiiiiEEENS1_10collective13CollectiveMmaINS1_37MainloopSm90TmaGmmaWarpSpecializedFP8ILi56ENS5_IJNS4_1CILi1EEESB_SB_EEENS1_32KernelTmaWarpSpecializedPingpongEEENS5_IJNSA_ILi64EEESF_NSA_ILi32EEEEEENS_12float_e5m2_tENS5_IJlSB_lEEESI_SJ_NS4_8TiledMMAINS4_8MMA_AtomIJNS4_4SM904GMMA30MMA_64x64x32_F32E5M2E5M2_SS_TNILNSN_7ScaleInE1ELSP_1EEEEEENS4_6LayoutISC_NS5_IJNSA_ILi0EEEST_ST_EEEEENS5_IJNS4_10UnderscoreESW_SW_EEEEENS4_13SM90_TMA_LOADENS4_14ComposedLayoutINS4_7SwizzleILi1ELi4ELi3EEENS4_18smem_ptr_flag_bitsILi8EEENSS_INS5_IJNSA_ILi8EEESG_EEENS5_IJSG_SB_EEEEEEEvNS4_8identityESZ_S19_vS1A_EENS_8epilogue10collective6detail29Sm90TmaWarpSpecializedAdapterINS1D_15DefaultEpilogueISI_SJ_SJ_NS1C_6thread17LinearCombinationISI_Li1EffLNS1H_9ScaleType4KindE0ELNS_15FloatRoundStyleE2ESI_EENS1_15EpilogueDefaultEEEEEvvEEEEvNT_6ParamsE,"ax",@progbits
	.align	128
.text._ZN7cutlass13device_kernelINS_4gemm6kernel13GemmUniversalIN4cute5tupleIJiiiiEEENS1_10collective13CollectiveMmaINS1_37MainloopSm90TmaGmmaWarpSpecializedFP8ILi56ENS5_IJNS4_1CILi1EEESB_SB_EEENS1_32KernelTmaWarpSpecializedPingpongEEENS5_IJNSA_ILi64EEESF_NSA_ILi32EEEEEENS_12float_e5m2_tENS5_IJlSB_lEEESI_SJ_NS4_8TiledMMAINS4_8MMA_AtomIJNS4_4SM904GMMA30MMA_64x64x32_F32E5M2E5M2_SS_TNILNSN_7ScaleInE1ELSP_1EEEEEENS4_6LayoutISC_NS5_IJNSA_ILi0EEEST_ST_EEEEENS5_IJNS4_10UnderscoreESW_SW_EEEEENS4_13SM90_TMA_LOADENS4_14ComposedLayoutINS4_7SwizzleILi1ELi4ELi3EEENS4_18smem_ptr_flag_bitsILi8EEENSS_INS5_IJNSA_ILi8EEESG_EEENS5_IJSG_SB_EEEEEEEvNS4_8identityESZ_S19_vS1A_EENS_8epilogue10collective6detail29Sm90TmaWarpSpecializedAdapterINS1D_15DefaultEpilogueISI_SJ_SJ_NS1C_6thread17LinearCombinationISI_Li1EffLNS1H_9ScaleType4KindE0ELNS_15FloatRoundStyleE2ESI_EENS1_15EpilogueDefaultEEEEEvvEEEEvNT_6ParamsE:
        .type           _ZN7cutlass13device_kernelINS_4gemm6kernel13GemmUniversalIN4cute5tupleIJiiiiEEENS1_10collective13CollectiveMmaINS1_37MainloopSm90TmaGmmaWarpSpecializedFP8ILi56ENS5_IJNS4_1CILi1EEESB_SB_EEENS1_32KernelTmaWarpSpecializedPingpongEEENS5_IJNSA_ILi64EEESF_NSA_ILi32EEEEEENS_12float_e5m2_tENS5_IJlSB_lEEESI_SJ_NS4_8TiledMMAINS4_8MMA_AtomIJNS4_4SM904GMMA30MMA_64x64x32_F32E5M2E5M2_SS_TNILNSN_7ScaleInE1ELSP_1EEEEEENS4_6LayoutISC_NS5_IJNSA_ILi0EEEST_ST_EEEEENS5_IJNS4_10UnderscoreESW_SW_EEEEENS4_13SM90_TMA_LOADENS4_14ComposedLayoutINS4_7SwizzleILi1ELi4ELi3EEENS4_18smem_ptr_flag_bitsILi8EEENSS_INS5_IJNSA_ILi8EEESG_EEENS5_IJSG_SB_EEEEEEEvNS4_8identityESZ_S19_vS1A_EENS_8epilogue10collective6detail29Sm90TmaWarpSpecializedAdapterINS1D_15DefaultEpilogueISI_SJ_SJ_NS1C_6thread17LinearCombinationISI_Li1EffLNS1H_9ScaleType4KindE0ELNS_15FloatRoundStyleE2ESI_EENS1_15EpilogueDefaultEEEEEvvEEEEvNT_6ParamsE,@function
        .size           _ZN7cutlass13device_kernelINS_4gemm6kernel13GemmUniversalIN4cute5tupleIJiiiiEEENS1_10collective13CollectiveMmaINS1_37MainloopSm90TmaGmmaWarpSpecializedFP8ILi56ENS5_IJNS4_1CILi1EEESB_SB_EEENS1_32KernelTmaWarpSpecializedPingpongEEENS5_IJNSA_ILi64EEESF_NSA_ILi32EEEEEENS_12float_e5m2_tENS5_IJlSB_lEEESI_SJ_NS4_8TiledMMAINS4_8MMA_AtomIJNS4_4SM904GMMA30MMA_64x64x32_F32E5M2E5M2_SS_TNILNSN_7ScaleInE1ELSP_1EEEEEENS4_6LayoutISC_NS5_IJNSA_ILi0EEEST_ST_EEEEENS5_IJNS4_10UnderscoreESW_SW_EEEEENS4_13SM90_TMA_LOADENS4_14ComposedLayoutINS4_7SwizzleILi1ELi4ELi3EEENS4_18smem_ptr_flag_bitsILi8EEENSS_INS5_IJNSA_ILi8EEESG_EEENS5_IJSG_SB_EEEEEEEvNS4_8identityESZ_S19_vS1A_EENS_8epilogue10collective6detail29Sm90TmaWarpSpecializedAdapterINS1D_15DefaultEpilogueISI_SJ_SJ_NS1C_6thread17LinearCombinationISI_Li1EffLNS1H_9ScaleType4KindE0ELNS_15FloatRoundStyleE2ESI_EENS1_15EpilogueDefaultEEEEEvvEEEEvNT_6ParamsE,(.L_x_245 - _ZN7cutlass13device_kernelINS_4gemm6kernel13GemmUniversalIN4cute5tupleIJiiiiEEENS1_10collective13CollectiveMmaINS1_37MainloopSm90TmaGmmaWarpSpecializedFP8ILi56ENS5_IJNS4_1CILi1EEESB_SB_EEENS1_32KernelTmaWarpSpecializedPingpongEEENS5_IJNSA_ILi64EEESF_NSA_ILi32EEEEEENS_12float_e5m2_tENS5_IJlSB_lEEESI_SJ_NS4_8TiledMMAINS4_8MMA_AtomIJNS4_4SM904GMMA30MMA_64x64x32_F32E5M2E5M2_SS_TNILNSN_7ScaleInE1ELSP_1EEEEEENS4_6LayoutISC_NS5_IJNSA_ILi0EEEST_ST_EEEEENS5_IJNS4_10UnderscoreESW_SW_EEEEENS4_13SM90_TMA_LOADENS4_14ComposedLayoutINS4_7SwizzleILi1ELi4ELi3EEENS4_18smem_ptr_flag_bitsILi8EEENSS_INS5_IJNSA_ILi8EEESG_EEENS5_IJSG_SB_EEEEEEEvNS4_8identityESZ_S19_vS1A_EENS_8epilogue10collective6detail29Sm90TmaWarpSpecializedAdapterINS1D_15DefaultEpilogueISI_SJ_SJ_NS1C_6thread17LinearCombinationISI_Li1EffLNS1H_9ScaleType4KindE0ELNS_15FloatRoundStyleE2ESI_EENS1_15EpilogueDefaultEEEEEvvEEEEvNT_6ParamsE)
        .other          _ZN7cutlass13device_kernelINS_4gemm6kernel13GemmUniversalIN4cute5tupleIJiiiiEEENS1_10collective13CollectiveMmaINS1_37MainloopSm90TmaGmmaWarpSpecializedFP8ILi56ENS5_IJNS4_1CILi1EEESB_SB_EEENS1_32KernelTmaWarpSpecializedPingpongEEENS5_IJNSA_ILi64EEESF_NSA_ILi32EEEEEENS_12float_e5m2_tENS5_IJlSB_lEEESI_SJ_NS4_8TiledMMAINS4_8MMA_AtomIJNS4_4SM904GMMA30MMA_64x64x32_F32E5M2E5M2_SS_TNILNSN_7ScaleInE1ELSP_1EEEEEENS4_6LayoutISC_NS5_IJNSA_ILi0EEEST_ST_EEEEENS5_IJNS4_10UnderscoreESW_SW_EEEEENS4_13SM90_TMA_LOADENS4_14ComposedLayoutINS4_7SwizzleILi1ELi4ELi3EEENS4_18smem_ptr_flag_bitsILi8EEENSS_INS5_IJNSA_ILi8EEESG_EEENS5_IJSG_SB_EEEEEEEvNS4_8identityESZ_S19_vS1A_EENS_8epilogue10collective6detail29Sm90TmaWarpSpecializedAdapterINS1D_15DefaultEpilogueISI_SJ_SJ_NS1C_6thread17LinearCombinationISI_Li1EffLNS1H_9ScaleType4KindE0ELNS_15FloatRoundStyleE2ESI_EENS1_15EpilogueDefaultEEEEEvvEEEEvNT_6ParamsE,@"STO_CUDA_ENTRY STV_DEFAULT"
_ZN7cutlass13device_kernelINS_4gemm6kernel13GemmUniversalIN4cute5tupleIJiiiiEEENS1_10collective13CollectiveMmaINS1_37MainloopSm90TmaGmmaWarpSpecializedFP8ILi56ENS5_IJNS4_1CILi1EEESB_SB_EEENS1_32KernelTmaWarpSpecializedPingpongEEENS5_IJNSA_ILi64EEESF_NSA_ILi32EEEEEENS_12float_e5m2_tENS5_IJlSB_lEEESI_SJ_NS4_8TiledMMAINS4_8MMA_AtomIJNS4_4SM904GMMA30MMA_64x64x32_F32E5M2E5M2_SS_TNILNSN_7ScaleInE1ELSP_1EEEEEENS4_6LayoutISC_NS5_IJNSA_ILi0EEEST_ST_EEEEENS5_IJNS4_10UnderscoreESW_SW_EEEEENS4_13SM90_TMA_LOADENS4_14ComposedLayoutINS4_7SwizzleILi1ELi4ELi3EEENS4_18smem_ptr_flag_bitsILi8EEENSS_INS5_IJNSA_ILi8EEESG_EEENS5_IJSG_SB_EEEEEEEvNS4_8identityESZ_S19_vS1A_EENS_8epilogue10collective6detail29Sm90TmaWarpSpecializedAdapterINS1D_15DefaultEpilogueISI_SJ_SJ_NS1C_6thread17LinearCombinationISI_Li1EffLNS1H_9ScaleType4KindE0ELNS_15FloatRoundStyleE2ESI_EENS1_15EpilogueDefaultEEEEEvvEEEEvNT_6ParamsE:
[----:B------:R-:W-:Y:S01]  /*0000*/  LDC R1, c[0x0][0x28] ;  /* 0x00000a00ff017b82 */ /* 0x000fe20000000800 */
[----:B------:R-:W0:Y:S01]  /*0010*/  S2R R11, SR_TID.X ;  /* 0x00000000000b7919 */ /* 0x000e220000002100 */
[----:B------:R-:W-:Y:S01]  /*0020*/  ELECT P0, URZ, PT ;  /* 0x00000000003f782f */ /* 0x000fe20003800000 */
[----:B------:R-:W-:Y:S01]  /*0030*/  BSSY B0, `(.L_x_0) ;  /* 0x000000f000007945 */ /* 0x000fe20003800000 */
[--C-:B0-----:R-:W-:Y:S02]  /*0040*/  SHF.R.U32.HI R0, RZ, 0x5, R11.reuse ;  /* 0x00000005ff007819 */ /* 0x101fe4000001160b */
[----:B------:R-:W-:-:S03]  /*0050*/  SHF.R.U32.HI R4, RZ, 0x7, R11 ;  /* 0x00000007ff047819 */ /* 0x000fc6000001160b */
[----:B------:R-:W0:Y:S04]  /*0060*/  SHFL.IDX PT, R2, R0, RZ, 0x1f ;  /* 0x00001fff00027589 */ /* 0x000e2800000e0000 */
[----:B------:R1:W2:Y:S01]  /*0070*/  SHFL.IDX PT, R5, R4, RZ, 0x1f ;  /* 0x00001fff04057589 */ /* 0x0002a200000e0000 */
[----:B0-----:R-:W-:-:S13]  /*0080*/  ISETP.NE.OR P0, PT, R2, RZ, !P0 ;  /* 0x000000ff0200720c */ /* 0x001fda0004705670 */
[----:B-12---:R-:W-:Y:S05]  /*0090*/  @P0 BRA `(.L_x_1) ;  /* 0x0000000000200947 */ /* 0x006fea0003800000 */
[----:B------:R-:W-:Y:S02]  /*00a0*/  ULDC.64 UR4, c[0x0][0x198] ;  /* 0x0000660000047ab9 */ /* 0x000fe40000000a00 */
[----:B------:R-:W-:Y:S02]  /*00b0*/  UIADD3 UR6, UP0, UR4, 0xf0, URZ ;  /* 0x000000f004067890 */ /* 0x000fe4000ff1e03f */
[----:B------:R-:W-:Y:S02]  /*00c0*/  UIADD3 UR4, UP1, UR4, 0x1f0, URZ ;  /* 0x000001f004047890 */ /* 0x000fe4000ff3e03f */
[----:B------:R-:W-:Y:S02]  /*00d0*/  UIADD3.X UR7, URZ, UR5, URZ, UP0, !UPT ;  /* 0x000000053f077290 */ /* 0x000fe400087fe43f */
[----:B------:R-:W-:-:S07]  /*00e0*/  UIADD3.X UR5, URZ, UR5, URZ, UP1, !UPT ;  /* 0x000000053f057290 */ /* 0x000fce0008ffe43f */
[----:B------:R0:W-:Y:S02]  /*00f0*/  UTMACCTL.PF [UR6] ;  /* 0x00000000060079b9 */ /* 0x0001e40008040000 */
[----:B------:R0:W-:Y:S02]  /*0100*/  UTMACCTL.PF [UR4] ;  /* 0x00000000040079b9 */ /* 0x0001e40008040000 */
[----:B0-----:R-:W-:Y:S01]  /*0110*/  NOP ;  /* 0x0000000000007918 */ /* 0x001fe20000000000 */
.L_x_1:
[----:B------:R-:W-:Y:S05]  /*0120*/  BSYNC B0 ;  /* 0x0000000000007941 */ /* 0x000fea0003800000 */
.L_x_0:
[----:B------:R-:W0:Y:S02]  /*0130*/  SHFL.IDX PT, R3, R0, RZ, 0x1f ;  /* 0x00001fff00037589 */ /* 0x000e2400000e0000 */
[----:B0-----:R-:W-:-:S13]  /*0140*/  ISETP.NE.AND P0, PT, R3, RZ, PT ;  /* 0x000000ff0300720c */ /* 0x001fda0003f05270 */
[----:B------:R-:W-:Y:S05]  /*0150*/  @P0 BRA `(.L_x_2) ;  /* 0x0000000800040947 */ /* 0x000fea0003800000 */
[----:B------:R-:W-:Y:S01]  /*0160*/  ELECT P0, URZ, PT ;  /* 0x00000000003f782f */ /* 0x000fe20003800000 */
[----:B------:R-:W-:-:S12]  /*0170*/  BSSY B0, `(.L_x_2) ;  /* 0x000007f000007945 */ /* 0x000fd80003800000 */
[----:B------:R-:W-:Y:S05]  /*0180*/  @!P0 BRA `(.L_x_3) ;  /* 0x0000000400f48947 */ /* 0x000fea0003800000 */
[----:B------:R-:W0:Y:S01]  /*0190*/  S2UR UR8, SR_CgaCtaId ;  /* 0x00000000000879c3 */ /* 0x000e220000008800 */
[----:B------:R-:W-:Y:S01]  /*01a0*/  UMOV UR4, 0x400 ;  /* 0x0000040000047882 */ /* 0x000fe20000000000 */
[----:B------:R-:W-:Y:S01]  /*01b0*/  UMOV UR5, 0x1 ;  /* 0x0000000100057882 */ /* 0x000fe20000000000 */
[----:B------:R-:W-:Y:S02]  /*01c0*/  UMOV UR6, 0x80 ;  /* 0x0000008000067882 */ /* 0x000fe40000000000 */
[----:B------:R-:W-:-:S04]  /*01d0*/  UIADD3 UR6, -UR6, 0x100000, URZ ;  /* 0x0010000006067890 */ /* 0x000fc8000fffe13f */
[----:B------:R-:W-:Y:S02]  /*01e0*/  USHF.L.U32 UR7, UR6, 0xb, URZ ;  /* 0x0000000b06077899 */ /* 0x000fe4000800063f */
[----:B------:R-:W-:Y:S02]  /*01f0*/  USHF.L.U32 UR6, UR6, 0x1, URZ ;  /* 0x0000000106067899 */ /* 0x000fe4000800063f */
[----:B0-----:R-:W-:Y:S02]  /*0200*/  ULEA UR8, UR8, UR4, 0x18 ;  /* 0x0000000408087291 */ /* 0x001fe4000f8ec03f */
[----:B------:R-:W-:-:S04]  /*0210*/  UIADD3 UR4, -UR5, 0x100000, URZ ;  /* 0x0010000005047890 */ /* 0x000fc8000fffe13f */
[----:B------:R-:W-:Y:S02]  /*0220*/  USHF.L.U32 UR5, UR4, 0xb, URZ ;  /* 0x0000000b04057899 */ /* 0x000fe4000800063f */
[----:B------:R-:W-:Y:S01]  /*0230*/  USHF.L.U32 UR4, UR4, 0x1, URZ ;  /* 0x0000000104047899 */ /* 0x000fe2000800063f */
[----:B------:R-:W0:Y:S11]  /*0240*/  FENCE.VIEW.ASYNC.S ;  /* 0x00000000000073c6 */ /* 0x000e360000000000 */
[----:B0-----:R0:W1:Y:S01]  /*0250*/  SYNCS.EXCH.64 URZ, [UR8], UR4 ;  /* 0x00000004083f75b2 */ /* 0x0010620008000100 */
[----:B------:R0:W2:Y:S01]  /*0260*/  SYNCS.EXCH.64 URZ, [UR8+0x1c0], UR6 ;  /* 0x0001c006083f75b2 */ /* 0x0000a20008000100 */
[----:B------:R0:W3:Y:S01]  /*0270*/  SYNCS.EXCH.64 URZ, [UR8+0x8], UR4 ;  /* 0x00000804083f75b2 */ /* 0x0000e20008000100 */
[----:B------:R0:W4:Y:S01]  /*0280*/  SYNCS.EXCH.64 URZ, [UR8+0x1c8], UR6 ;  /* 0x0001c806083f75b2 */ /* 0x0001220008000100 */
[----:B------:R0:W0:Y:S01]  /*0290*/  SYNCS.EXCH.64 URZ, [UR8+0x10], UR4 ;  /* 0x00001004083f75b2 */ /* 0x0000220008000100 */
        /* <DEDUP_REMOVED lines=107> */
[----:B-1234-:R-:W-:Y:S01]  /*0950*/  NOP ;  /* 0x0000000000007918 */ /* 0x01efe20000000000 */
.L_x_3:
[----:B0-----:R-:W-:Y:S05]  /*0960*/  BSYNC B0 ;  /* 0x0000000000007941 */ /* 0x001fea0003800000 */
.L_x_2:
[----:B------:R-:W0:Y:S01]  /*0970*/  SHFL.IDX PT, R6, R0, RZ, 0x1f ;  /* 0x00001fff00067589 */ /* 0x000e2200000e0000 */
[----:B------:R-:W-:Y:S01]  /*0980*/  ELECT P0, URZ, PT ;  /* 0x00000000003f782f */ /* 0x000fe20003800000 */
[----:B------:R-:W-:Y:S01]  /*0990*/  NOP ;  /* 0x0000000000007918 */ /* 0x000fe20000000000 */
[----:B------:R-:W-:Y:S01]  /*09a0*/  ELECT P1, URZ, PT ;  /* 0x00000000003f782f */ /* 0x000fe20003820000 */
[----:B------:R1:W2:Y:S01]  /*09b0*/  SHFL.IDX PT, R3, R0, RZ, 0x1f ;  /* 0x00001fff00037589 */ /* 0x0002a200000e0000 */
[----:B------:R-:W-:Y:S01]  /*09c0*/  UMOV UR4, 0x20 ;  /* 0x0000002000047882 */ /* 0x000fe20000000000 */
[----:B------:R-:W-:Y:S01]  /*09d0*/  UMOV UR11, 0x80 ;  /* 0x00000080000b7882 */ /* 0x000fe20000000000 */
[----:B------:R-:W-:Y:S01]  /*09e0*/  NOP ;  /* 0x0000000000007918 */ /* 0x000fe20000000000 */
[----:B------:R-:W3:Y:S01]  /*09f0*/  SHFL.IDX PT, R4, R4, RZ, 0x1f ;  /* 0x00001fff04047589 */ /* 0x000ee200000e0000 */
[C---:B------:R-:W-:Y:S01]  /*0a00*/  VIADD R33, R5.reuse, 0xffffffff ;  /* 0xffffffff05217836 */ /* 0x040fe20000000000 */
[----:B------:R-:W-:Y:S01]  /*0a10*/  ULDC.64 UR20, c[0x0][0x208] ;  /* 0x0000820000147ab9 */ /* 0x000fe20000000a00 */
[----:B------:R-:W-:-:S02]  /*0a20*/  ISETP.NE.AND P2, PT, R5, RZ, PT ;  /* 0x000000ff0500720c */ /* 0x000fc40003f45270 */
[----:B-1----:R-:W-:Y:S02]  /*0a30*/  SHF.R.S32.HI R0, RZ, 0x1f, R11 ;  /* 0x0000001fff007819 */ /* 0x002fe4000001140b */
[----:B------:R-:W-:Y:S02]  /*0a40*/  ISETP.GE.U32.AND P3, PT, R33, 0x2, PT ;  /* 0x000000022100780c */ /* 0x000fe40003f66070 */
[----:B------:R-:W-:-:S04]  /*0a50*/  LEA.HI R0, R0, R11, RZ, 0x7 ;  /* 0x0000000b00007211 */ /* 0x000fc800078f38ff */
[----:B------:R-:W-:Y:S02]  /*0a60*/  LOP3.LUT R0, R0, 0xffffff80, RZ, 0xc0, !PT ;  /* 0xffffff8000007812 */ /* 0x000fe400078ec0ff */
[----:B0-----:R-:W-:-:S03]  /*0a70*/  ISETP.NE.OR P0, PT, R6, RZ, !P0 ;  /* 0x000000ff0600720c */ /* 0x001fc60004705670 */
[----:B------:R-:W-:Y:S01]  /*0a80*/  IMAD.IADD R10, R11, 0x1, -R0 ;  /* 0x000000010b0a7824 */ /* 0x000fe200078e0a00 */
[----:B--2---:R-:W-:Y:S02]  /*0a90*/  ISETP.NE.OR P1, PT, R3, RZ, !P1 ;  /* 0x000000ff0300720c */ /* 0x004fe40004f25670 */
[----:B------:R-:W-:Y:S02]  /*0aa0*/  SHF.R.S32.HI R3, RZ, 0x1f, R2 ;  /* 0x0000001fff037819 */ /* 0x000fe40000011402 */
[----:B---3--:R-:W-:Y:S02]  /*0ab0*/  R2UR UR15, R4 ;  /* 0x00000000040f72ca */ /* 0x008fe400000e0000 */
[----:B------:R-:W-:-:S03]  /*0ac0*/  LEA.HI R3, R3, R2, RZ, 0x2 ;  /* 0x0000000203037211 */ /* 0x000fc600078f10ff */
[----:B------:R-:W-:Y:S01]  /*0ad0*/  VOTEU.ALL UP0, P0 ;  /* 0x00000000003f7886 */ /* 0x000fe20000000000 */
[----:B------:R-:W-:-:S03]  /*0ae0*/  LOP3.LUT R3, R3, 0xfffffffc, RZ, 0xc0, !PT ;  /* 0xfffffffc03037812 */ /* 0x000fc600078ec0ff */
[----:B------:R-:W-:Y:S01]  /*0af0*/  VOTEU.ALL UP1, P1 ;  /* 0x00000000003f7886 */ /* 0x000fe20000820000 */
[----:B------:R-:W0:Y:S01]  /*0b00*/  @!UP0 S2UR UR7, SR_CgaCtaId ;  /* 0x00000000000789c3 */ /* 0x000e220000008800 */
[----:B------:R-:W-:Y:S01]  /*0b10*/  @!UP0 UMOV UR6, 0x400 ;  /* 0x0000040000068882 */ /* 0x000fe20000000000 */
[----:B------:R-:W-:-:S04]  /*0b20*/  @!UP0 UIADD3 UR4, -UR4, 0x100000, URZ ;  /* 0x0010000004048890 */ /* 0x000fc8000fffe13f */
[----:B------:R-:W-:Y:S02]  /*0b30*/  @!UP0 USHF.L.U32 UR5, UR4, 0xb, URZ ;  /* 0x0000000b04058899 */ /* 0x000fe4000800063f */
[----:B------:R-:W-:Y:S01]  /*0b40*/  @!UP0 USHF.L.U32 UR4, UR4, 0x1, URZ ;  /* 0x0000000104048899 */ /* 0x000fe2000800063f */
[----:B------:R-:W-:Y:S01]  /*0b50*/  IMAD.IADD R20, R2, 0x1, -R3 ;  /* 0x0000000102147824 */ /* 0x000fe200078e0a03 */
[----:B------:R-:W-:Y:S01]  /*0b60*/  @!UP1 UMOV UR9, 0x400 ;  /* 0x0000040000099882 */ /* 0x000fe20000000000 */
[----:B------:R-:W-:Y:S01]  /*0b70*/  VOTEU.ALL UP2, P1 ;  /* 0x00000000003f7886 */ /* 0x000fe20000840000 */
[----:B------:R-:W-:Y:S01]  /*0b80*/  VOTEU.ALL UP3, P1 ;  /* 0x00000000003f7886 */ /* 0x000fe20000860000 */
[----:B------:R-:W-:Y:S01]  /*0b90*/  VOTEU.ALL UP4, P1 ;  /* 0x00000000003f7886 */ /* 0x000fe20000880000 */
[----:B------:R-:W1:Y:S01]  /*0ba0*/  @!UP1 S2UR UR10, SR_CgaCtaId ;  /* 0x00000000000a99c3 */ /* 0x000e620000008800 */
[----:B------:R-:W-:Y:S01]  /*0bb0*/  VOTEU.ALL UP5, P1 ;  /* 0x00000000003f7886 */ /* 0x000fe200008a0000 */
[----:B0-----:R-:W-:-:S02]  /*0bc0*/  @!UP0 ULEA UR8, UR7, UR6, 0x18 ;  /* 0x0000000607088291 */ /* 0x001fc4000f8ec03f */
[----:B------:R-:W-:-:S04]  /*0bd0*/  @!UP1 UIADD3 UR6, -UR11, 0x100000, URZ ;  /* 0x001000000b069890 */ /* 0x000fc8000fffe13f */
[----:B------:R-:W-:Y:S02]  /*0be0*/  @!UP1 USHF.L.U32 UR7, UR6, 0xb, URZ ;  /* 0x0000000b06079899 */ /* 0x000fe4000800063f */
[----:B------:R-:W-:Y:S01]  /*0bf0*/  @!UP1 USHF.L.U32 UR6, UR6, 0x1, URZ ;  /* 0x0000000106069899 */ /* 0x000fe2000800063f */
[----:B------:R-:W-:Y:S01]  /*0c00*/  VOTEU.ALL UP0, P0 ;  /* 0x00000000003f7886 */ /* 0x000fe20000000000 */
[----:B-1----:R-:W-:Y:S01]  /*0c10*/  @!UP1 ULEA UR9, UR10, UR9, 0x18 ;  /* 0x000000090a099291 */ /* 0x002fe2000f8ec03f */
[----:B------:R-:W-:Y:S02]  /*0c20*/  VOTEU.ALL UP1, P0 ;  /* 0x00000000003f7886 */ /* 0x000fe40000020000 */
[----:B------:R-:W-:Y:S01]  /*0c30*/  ULDC.64 UR10, c[0x0][0x598] ;  /* 0x00016600000a7ab9 */ /* 0x000fe20000000a00 */
[----:B------:R-:W-:Y:S01]  /*0c40*/  ISETP.NE.AND P0, PT, R20, 0x3, PT ;  /* 0x000000031400780c */ /* 0x000fe20003f05270 */
[----:B------:R-:W0:Y:S02]  /*0c50*/  FENCE.VIEW.ASYNC.S ;  /* 0x00000000000073c6 */ /* 0x000e240000000000 */
[----:B0-----:R0:W1:Y:S01]  /*0c60*/  @!UP0 SYNCS.EXCH.64 URZ, [UR8+0x3b0], UR4 ;  /* 0x0003b004083f85b2 */ /* 0x0010620008000100 */
[----:B------:R-:W-:-:S02]  /*0c70*/  ISETP.NE.U32.AND P1, PT, RZ, UR10, PT ;  /* 0x0000000aff007c0c */ /* 0x000fc4000bf25070 */
[----:B------:R-:W-:Y:S02]  /*0c80*/  ISETP.EQ.OR P0, PT, R20, RZ, !P0 ;  /* 0x000000ff1400720c */ /* 0x000fe40004702670 */
[----:B------:R-:W-:Y:S02]  /*0c90*/  ISETP.NE.AND.EX P1, PT, RZ, UR11, PT, P1 ;  /* 0x0000000bff007c0c */ /* 0x000fe4000bf25310 */
[----:B------:R-:W-:-:S04]  /*0ca0*/  ISETP.EQ.AND P0, PT, R5, RZ, P0 ;  /* 0x000000ff0500720c */ /* 0x000fc80000702270 */
[----:B------:R-:W-:-:S04]  /*0cb0*/  SEL R7, RZ, 0x1, !P0 ;  /* 0x00000001ff077807 */ /* 0x000fc80004000000 */
[----:B------:R-:W-:Y:S01]  /*0cc0*/  SEL R7, R7, 0x2, P3 ;  /* 0x0000000207077807 */ /* 0x000fe20001800000 */
[----:B------:R0:W1:Y:S01]  /*0cd0*/  @!UP1 SYNCS.EXCH.64 URZ, [UR8+0x3b8], UR4 ;  /* 0x0003b804083f95b2 */ /* 0x0000620008000100 */
[----:B------:R-:W-:Y:S01]  /*0ce0*/  NOP ;  /* 0x0000000000007918 */ /* 0x000fe20000000000 */
[----:B------:R0:W1:Y:S01]  /*0cf0*/  @!UP2 SYNCS.EXCH.64 URZ, [UR9+0x390], UR6 ;  /* 0x00039006093fa5b2 */ /* 0x0000620008000100 */
[----:B------:R0:W1:Y:S01]  /*0d00*/  @!UP3 SYNCS.EXCH.64 URZ, [UR9+0x398], UR6 ;  /* 0x00039806093fb5b2 */ /* 0x0000620008000100 */
[----:B------:R0:W1:Y:S01]  /*0d10*/  @!UP4 SYNCS.EXCH.64 URZ, [UR9+0x3a0], UR6 ;  /* 0x0003a006093fc5b2 */ /* 0x0000620008000100 */
[----:B------:R0:W1:Y:S01]  /*0d20*/  @!UP5 SYNCS.EXCH.64 URZ, [UR9+0x3a8], UR6 ;  /* 0x0003a806093fd5b2 */ /* 0x0000620008000100 */
[----:B------:R-:W-:Y:S01]  /*0d30*/  NOP ;  /* 0x0000000000007918 */ /* 0x000fe20000000000 */
[----:B-1----:R-:W-:Y:S06]  /*0d40*/  BAR.SYNC.DEFER_BLOCKING 0x0 ;  /* 0x0000000000007b1d */ /* 0x002fec0000010000 */
[----:B0-----:R-:W-:Y:S05]  /*0d50*/  @!P1 BRA `(.L_x_4) ;  /* 0x00000000001c9947 */ /* 0x001fea0003800000 */
[----:B------:R-:W0:Y:S02]  /*0d60*/  LDC.64 R2, c[0x0][0x598] ;  /* 0x00016600ff027b82 */ /* 0x000e240000000a00 */
[----:B0-----:R-:W2:Y:S02]  /*0d70*/  LDG.E.64 R2, desc[UR20][R2.64] ;  /* 0x0000001402027981 */ /* 0x001ea4000c1e1b00 */
[----:B--2---:R-:W-:-:S04]  /*0d80*/  ISETP.NE.U32.AND P0, PT, R2, RZ, PT ;  /* 0x000000ff0200720c */ /* 0x004fc80003f05070 */
[----:B------:R-:W-:-:S13]  /*0d90*/  ISETP.NE.AND.EX P0, PT, R3, RZ, PT, P0 ;  /* 0x000000ff0300720c */ /* 0x000fda0003f05300 */
[----:B------:R-:W-:Y:S05]  /*0da0*/  @!P0 BRA `(.L_x_4) ;  /* 0x0000000000088947 */ /* 0x000fea0003800000 */
[----:B------:R2:W5:Y:S01]  /*0db0*/  LD.E R12, desc[UR20][R2.64] ;  /* 0x00000014020c7980 */ /* 0x000562000c101900 */
[----:B------:R-:W-:Y:S05]  /*0dc0*/  BRA `(.L_x_5) ;  /* 0x0000000000207947 */ /* 0x000fea0003800000 */
.L_x_4:
[----:B------:R-:W-:Y:S02]  /*0dd0*/  ULDC.64 UR4, c[0x0][0x588] ;  /* 0x0001620000047ab9 */ /* 0x000fe40000000a00 */
[----:B------:R-:W-:-:S04]  /*0de0*/  ISETP.NE.U32.AND P0, PT, RZ, UR4, PT ;  /* 0x00000004ff007c0c */ /* 0x000fc8000bf05070 */
[----:B------:R-:W-:-:S13]  /*0df0*/  ISETP.NE.AND.EX P0, PT, RZ, UR5, PT, P0 ;  /* 0x00000005ff007c0c */ /* 0x000fda000bf05300 */
[----:B------:R-:W-:Y:S05]  /*0e00*/  @!P0 BRA `(.L_x_6) ;  /* 0x00000000000c8947 */ /* 0x000fea0003800000 */
[----:B------:R-:W0:Y:S02]  /*0e10*/  LDC.64 R12, c[0x0][0x588] ;  /* 0x00016200ff0c7b82 */ /* 0x000e240000000a00 */
[----:B0-----:R0:W5:Y:S01]  /*0e20*/  LDG.E R12, desc[UR20][R12.64] ;  /* 0x000000140c0c7981 */ /* 0x001162000c1e1900 */
[----:B------:R-:W-:Y:S05]  /*0e30*/  BRA `(.L_x_5) ;  /* 0x0000000000047947 */ /* 0x000fea0003800000 */
.L_x_6:
[----:B------:R-:W1:Y:S02]  /*0e40*/  LDC R12, c[0x0][0x580] ;  /* 0x00016000ff0c7b82 */ /* 0x000e640000000800 */
.L_x_5:
[----:B------:R-:W-:Y:S02]  /*0e50*/  ULDC.64 UR4, c[0x0][0x5a0] ;  /* 0x0001680000047ab9 */ /* 0x000fe40000000a00 */
[----:B------:R-:W-:-:S04]  /*0e60*/  ISETP.NE.U32.AND P0, PT, RZ, UR4, PT ;  /* 0x00000004ff007c0c */ /* 0x000fc8000bf05070 */
[----:B------:R-:W-:-:S13]  /*0e70*/  ISETP.NE.AND.EX P0, PT, RZ, UR5, PT, P0 ;  /* 0x00000005ff007c0c */ /* 0x000fda000bf05300 */
[----:B------:R-:W-:Y:S05]  /*0e80*/  @!P0 BRA `(.L_x_7) ;  /* 0x00000000001c8947 */ /* 0x000fea0003800000 */
[----:B--2---:R-:W2:Y:S02]  /*0e90*/  LDC.64 R2, c[0x0][0x5a0] ;  /* 0x00016800ff027b82 */ /* 0x004ea40000000a00 */
[----:B--2---:R-:W2:Y:S02]  /*0ea0*/  LDG.E.64 R2, desc[UR20][R2.64] ;  /* 0x0000001402027981 */ /* 0x004ea4000c1e1b00 */
[----:B--2---:R-:W-:-:S04]  /*0eb0*/  ISETP.NE.U32.AND P0, PT, R2, RZ, PT ;  /* 0x000000ff0200720c */ /* 0x004fc80003f05070 */
[----:B------:R-:W-:-:S13]  /*0ec0*/  ISETP.NE.AND.EX P0, PT, R3, RZ, PT, P0 ;  /* 0x000000ff0300720c */ /* 0x000fda0003f05300 */
[----:B------:R-:W-:Y:S05]  /*0ed0*/  @!P0 BRA `(.L_x_7) ;  /* 0x0000000000088947 */ /* 0x000fea0003800000 */
[----:B0-----:R4:W5:Y:S01]  /*0ee0*/  LD.E R13, desc[UR20][R2.64] ;  /* 0x00000014020d7980 */ /* 0x001962000c101900 */
[----:B------:R-:W-:Y:S05]  /*0ef0*/  BRA `(.L_x_8) ;  /* 0x0000000000207947 */ /* 0x000fea0003800000 */
.L_x_7:
[----:B------:R-:W-:Y:S02]  /*0f00*/  ULDC.64 UR4, c[0x0][0x590] ;  /* 0x0001640000047ab9 */ /* 0x000fe40000000a00 */
[----:B------:R-:W-:-:S04]  /*0f10*/  ISETP.NE.U32.AND P0, PT, RZ, UR4, PT ;  /* 0x00000004ff007c0c */ /* 0x000fc8000bf05070 */
[----:B------:R-:W-:-:S13]  /*0f20*/  ISETP.NE.AND.EX P0, PT, RZ, UR5, PT, P0 ;  /* 0x00000005ff007c0c */ /* 0x000fda000bf05300 */
[----:B------:R-:W-:Y:S05]  /*0f30*/  @!P0 BRA `(.L_x_9) ;  /* 0x00000000000c8947 */ /* 0x000fea0003800000 */
[----:B--2---:R-:W0:Y:S02]  /*0f40*/  LDC.64 R2, c[0x0][0x590] ;  /* 0x00016400ff027b82 */ /* 0x004e240000000a00 */
[----:B0-----:R3:W5:Y:S01]  /*0f50*/  LDG.E R13, desc[UR20][R2.64] ;  /* 0x00000014020d7981 */ /* 0x001762000c1e1900 */
[----:B------:R-:W-:Y:S05]  /*0f60*/  BRA `(.L_x_8) ;  /* 0x0000000000047947 */ /* 0x000fea0003800000 */
.L_x_9:
[----:B0-----:R-:W0:Y:S02]  /*0f70*/  LDC R13, c[0x0][0x584] ;  /* 0x00016100ff0d7b82 */ /* 0x001e240000000800 */
.L_x_8:
[----:B------:R-:W1:Y:S01]  /*0f80*/  LDC R0, c[0x0][0x65c] ;  /* 0x00019700ff007b82 */ /* 0x000e620000000800 */
[----:B------:R-:W2:Y:S01]  /*0f90*/  S2R R21, SR_CTAID.Y ;  /* 0x0000000000157919 */ /* 0x000ea20000002600 */
[----:B------:R-:W-:Y:S01]  /*0fa0*/  ULDC UR8, c[0x0][0x28c] ;  /* 0x0000a30000087ab9 */ /* 0x000fe20000000800 */
[----:B------:R-:W-:Y:S01]  /*0fb0*/  ISETP.NE.AND P0, PT, R5, 0x2, PT ;  /* 0x000000020500780c */ /* 0x000fe20003f05270 */
[----:B------:R-:W-:Y:S01]  /*0fc0*/  UIADD3 UR8, UR8, 0x1f, URZ ;  /* 0x0000001f08087890 */ /* 0x000fe2000fffe03f */
[----:B------:R-:W0:Y:S01]  /*0fd0*/  S2R R14, SR_CTAID.X ;  /* 0x00000000000e7919 */ /* 0x000e220000002500 */
[----:B------:R-:W-:Y:S01]  /*0fe0*/  UMOV UR5, URZ ;  /* 0x0000003f00057c82 */ /* 0x000fe20008000000 */
[----:B------:R-:W-:Y:S01]  /*0ff0*/  UMOV UR4, URZ ;  /* 0x0000003f00047c82 */ /* 0x000fe20008000000 */
[----:B------:R-:W-:-:S04]  /*1000*/  USHF.R.S32.HI UR9, URZ, 0x1f, UR8 ;  /* 0x0000001f3f097899 */ /* 0x000fc80008011408 */
[----:B------:R-:W-:-:S04]  /*1010*/  ULEA.HI UR9, UR9, UR8, URZ, 0x5 ;  /* 0x0000000809097291 */ /* 0x000fc8000f8f283f */
[----:B------:R-:W-:Y:S01]  /*1020*/  USHF.R.S32.HI UR13, URZ, 0x5, UR9 ;  /* 0x000000053f0d7899 */ /* 0x000fe20008011409 */
[----:B-1----:R-:W-:-:S13]  /*1030*/  ISETP.NE.AND P4, PT, R0, 0x1, PT ;  /* 0x000000010000780c */ /* 0x002fda0003f85270 */
[----:B------:R-:W0:Y:S01]  /*1040*/  @P4 LDC R15, c[0x0][0x10] ;  /* 0x00000400ff0f4b82 */ /* 0x000e220000000800 */
[----:B--234-:R-:W-:Y:S02]  /*1050*/  @P4 IMAD.MOV.U32 R2, RZ, RZ, R21 ;  /* 0x000000ffff024224 */ /* 0x01cfe400078e0015 */
[----:B------:R-:W-:Y:S02]  /*1060*/  @P4 IMAD.MOV.U32 R3, RZ, RZ, RZ ;  /* 0x000000ffff034224 */ /* 0x000fe400078e00ff */
[----:B------:R-:W-:-:S03]  /*1070*/  @P4 IMAD.MOV.U32 R5, RZ, RZ, RZ ;  /* 0x000000ffff054224 */ /* 0x000fc600078e00ff */
[----:B------:R-:W1:Y:S01]  /*1080*/  @!P4 LDC R9, c[0x0][0xc] ;  /* 0x00000300ff09cb82 */ /* 0x000e620000000800 */
[----:B------:R-:W-:Y:S01]  /*1090*/  ULDC UR6, c[0x0][0xc] ;  /* 0x0000030000067ab9 */ /* 0x000fe20000000800 */
[----:B------:R-:W-:Y:S02]  /*10a0*/  ULDC UR7, c[0x0][0x10] ;  /* 0x0000040000077ab9 */ /* 0x000fe40000000800 */
[----:B------:R-:W-:-:S04]  /*10b0*/  UIMAD.WIDE.U32 UR6, UR6, UR7, URZ ;  /* 0x00000007060672a5 */ /* 0x000fc8000f8e003f */
[----:B------:R-:W2:Y:S01]  /*10c0*/  LDC R8, c[0x0][0x14] ;  /* 0x00000500ff087b82 */ /* 0x000ea20000000800 */
[----:B0-----:R-:W-:-:S04]  /*10d0*/  @P4 IMAD.WIDE.U32 R2, R14, R15, R2 ;  /* 0x0000000f0e024225 */ /* 0x001fc800078e0002 */
[----:B------:R-:W-:Y:S02]  /*10e0*/  IMAD.MOV.U32 R15, RZ, RZ, RZ ;  /* 0x000000ffff0f7224 */ /* 0x000fe400078e00ff */
[----:B------:R-:W-:Y:S02]  /*10f0*/  @P4 IMAD.IADD R3, R3, 0x1, R5 ;  /* 0x0000000103034824 */ /* 0x000fe400078e0205 */
[----:B-1----:R-:W-:-:S04]  /*1100*/  @!P4 IMAD.WIDE.U32 R4, R9, R21, R14 ;  /* 0x000000150904c225 */ /* 0x002fc800078e000e */
[----:B------:R-:W-:Y:S02]  /*1110*/  @!P4 IMAD.MOV.U32 R2, RZ, RZ, R4 ;  /* 0x000000ffff02c224 */ /* 0x000fe400078e0004 */
[----:B------:R-:W-:Y:S02]  /*1120*/  @!P4 IMAD.MOV.U32 R3, RZ, RZ, R5 ;  /* 0x000000ffff03c224 */ /* 0x000fe400078e0005 */
[C---:B--2---:R-:W-:Y:S02]  /*1130*/  IMAD R17, R8.reuse, UR7, RZ ;  /* 0x0000000708117c24 */ /* 0x044fe4000f8e02ff */
[----:B------:R-:W-:Y:S01]  /*1140*/  IMAD.WIDE.U32 R8, R8, UR6, RZ ;  /* 0x0000000608087c25 */ /* 0x000fe2000f8e00ff */
[----:B------:R-:W-:-:S03]  /*1150*/  ULDC.64 UR6, c[0x0][0x650] ;  /* 0x0001940000067ab9 */ /* 0x000fc60000000a00 */
[----:B------:R-:W-:Y:S01]  /*1160*/  IMAD.IADD R0, R9, 0x1, R17 ;  /* 0x0000000109007824 */ /* 0x000fe200078e0211 */
[----:B------:R-:W-:Y:S06]  /*1170*/  @P0 BRA `(.L_x_10) ;  /* 0x0000000000200947 */ /* 0x000fec0003800000 */
[----:B------:R-:W-:Y:S01]  /*1180*/  USHF.R.U32.HI UR4, URZ, 0x3, UR13 ;  /* 0x000000033f047899 */ /* 0x000fe2000801160d */
[----:B------:R-:W-:Y:S01]  /*1190*/  IADD3 R2, P0, R2, R8, RZ ;  /* 0x0000000802027210 */ /* 0x000fe20007f1e0ff */
[----:B------:R-:W-:Y:S02]  /*11a0*/  UISETP.GE.U32.AND UP0, UPT, UR13, 0x38, UPT ;  /* 0x000000380d00788c */ /* 0x000fe4000bf06070 */
[----:B------:R-:W-:Y:S02]  /*11b0*/  UIMAD.WIDE.U32 UR4, UR4, 0x24924925, URZ ;  /* 0x24924925040478a5 */ /* 0x000fe4000f8e003f */
[----:B------:R-:W-:-:S05]  /*11c0*/  IMAD.X R3, R0, 0x1, R3, P0 ;  /* 0x0000000100037824 */ /* 0x000fca00000e0603 */
[----:B------:R-:W-:Y:S02]  /*11d0*/  UMOV UR4, URZ ;  /* 0x0000003f00047c82 */ /* 0x000fe40008000000 */
[----:B------:R-:W-:Y:S02]  /*11e0*/  @UP0 ULOP3.LUT UR4, UR5, 0x1, URZ, 0xc0, !UPT ;  /* 0x0000000105040892 */ /* 0x000fe4000f8ec03f */
[----:B------:R-:W-:-:S12]  /*11f0*/  UIMAD UR5, UR5, -0x38, UR13 ;  /* 0xffffffc8050578a4 */ /* 0x000fd8000f8e020d */
.L_x_10:
[----:B------:R-:W-:Y:S01]  /*1200*/  ISETP.GE.U32.AND P0, PT, R2, UR6, PT ;  /* 0x0000000602007c0c */ /* 0x000fe2000bf06070 */
[----:B------:R-:W-:Y:S01]  /*1210*/  IMAD.MOV.U32 R6, RZ, RZ, -0x1 ;  /* 0xffffffffff067424 */ /* 0x000fe200078e00ff */
[----:B------:R-:W-:Y:S01]  /*1220*/  PRMT R16, RZ, 0x7610, R16 ;  /* 0x00007610ff107816 */ /* 0x000fe20000000010 */
[----:B------:R-:W-:Y:S01]  /*1230*/  IMAD.MOV.U32 R4, RZ, RZ, -0x1 ;  /* 0xffffffffff047424 */ /* 0x000fe200078e00ff */
[----:B------:R-:W-:Y:S01]  /*1240*/  ISETP.GE.U32.AND.EX P0, PT, R3, UR7, PT, P0 ;  /* 0x0000000703007c0c */ /* 0x000fe2000bf06100 */
[----:B------:R-:W-:-:S12]  /*1250*/  IMAD.MOV.U32 R5, RZ, RZ, -0x1 ;  /* 0xffffffffff057424 */ /* 0x000fd800078e00ff */
[----:B------:R-:W-:Y:S05]  /*1260*/  @P0 BRA `(.L_x_11) ;  /* 0x00000004005c0947 */ /* 0x000fea0003800000 */
[----:B------:R-:W0:Y:S01]  /*1270*/  LDC.64 R24, c[0x0][0x628] ;  /* 0x00018a00ff187b82 */ /* 0x000e220000000a00 */
[----:B------:R-:W-:Y:S02]  /*1280*/  IMAD.MOV.U32 R4, RZ, RZ, R2 ;  /* 0x000000ffff047224 */ /* 0x000fe400078e0002 */
[----:B------:R-:W-:-:S05]  /*1290*/  IMAD.MOV.U32 R5, RZ, RZ, R3 ;  /* 0x000000ffff057224 */ /* 0x000fca00078e0003 */
[----:B------:R-:W1:Y:S08]  /*12a0*/  LDC R6, c[0x0][0x630] ;  /* 0x00018c00ff067b82 */ /* 0x000e700000000800 */
[----:B------:R-:W2:Y:S01]  /*12b0*/  LDC.64 R26, c[0x0][0x620] ;  /* 0x00018800ff1a7b82 */ /* 0x000ea20000000a00 */
[----:B0-----:R-:W-:-:S04]  /*12c0*/  ISETP.NE.U32.AND P0, PT, R24, RZ, PT ;  /* 0x000000ff1800720c */ /* 0x001fc80003f05070 */
[----:B------:R-:W-:-:S13]  /*12d0*/  ISETP.NE.AND.EX P0, PT, R25, RZ, PT, P0 ;  /* 0x000000ff1900720c */ /* 0x000fda0003f05300 */
[----:B-12---:R-:W-:Y:S05]  /*12e0*/  @!P0 BRA `(.L_x_12) ;  /* 0x0000000000288947 */ /* 0x006fea0003800000 */
[----:B------:R-:W0:Y:S02]  /*12f0*/  LDC R19, c[0x0][0x634] ;  /* 0x00018d00ff137b82 */ /* 0x000e240000000800 */
[----:B0-----:R-:W-:-:S05]  /*1300*/  IADD3 R19, P0, R2, R19, RZ ;  /* 0x0000001302137210 */ /* 0x001fca0007f1e0ff */
[----:B------:R-:W-:-:S04]  /*1310*/  IMAD.X R23, RZ, RZ, R3, P0 ;  /* 0x000000ffff177224 */ /* 0x000fc800000e0603 */
[----:B------:R-:W-:-:S04]  /*1320*/  IMAD.WIDE.U32 R4, R23, R24, RZ ;  /* 0x0000001817047225 */ /* 0x000fc800078e00ff */
[----:B------:R-:W-:-:S04]  /*1330*/  IMAD.WIDE.U32 R16, P0, R19, R25, R4 ;  /* 0x0000001913107225 */ /* 0x000fc80007800004 */
[----:B------:R-:W-:-:S04]  /*1340*/  IMAD.WIDE.U32 R4, R19, R24, RZ ;  /* 0x0000001813047225 */ /* 0x000fc800078e00ff */
[----:B------:R-:W-:Y:S01]  /*1350*/  IMAD.X R19, RZ, RZ, RZ, P0 ;  /* 0x000000ffff137224 */ /* 0x000fe200000e06ff */
[----:B------:R-:W-:Y:S01]  /*1360*/  IADD3 RZ, P0, R5, R16, RZ ;  /* 0x0000001005ff7210 */ /* 0x000fe20007f1e0ff */
[----:B------:R-:W-:-:S04]  /*1370*/  IMAD.MOV.U32 R18, RZ, RZ, R17 ;  /* 0x000000ffff127224 */ /* 0x000fc800078e0011 */
[----:B------:R-:W-:-:S08]  /*1380*/  IMAD.WIDE.U32.X R4, R23, R25, R18, P0 ;  /* 0x0000001917047225 */ /* 0x000fd000000e0412 */
.L_x_12:
[--C-:B------:R-:W-:Y:S01]  /*1390*/  SHF.R.U64 R32, R4, R6, R5.reuse ;  /* 0x0000000604207219 */ /* 0x100fe20000001205 */
[----:B------:R-:W0:Y:S01]  /*13a0*/  LDC.64 R28, c[0x0][0x640] ;  /* 0x00019000ff1c7b82 */ /* 0x000e220000000a00 */
[----:B------:R-:W-:Y:S01]  /*13b0*/  I2FP.F32.U32 R4, R14 ;  /* 0x0000000e00047245 */ /* 0x000fe20000201000 */
[----:B------:R-:W-:Y:S01]  /*13c0*/  ULDC UR6, c[0x0][0x150] ;  /* 0x0000540000067ab9 */ /* 0x000fe20000000800 */
[----:B------:R-:W-:Y:S02]  /*13d0*/  SHF.R.U32.HI R5, RZ, R6, R5 ;  /* 0x00000006ff057219 */ /* 0x000fe40000011605 */
[----:B------:R-:W-:Y:S01]  /*13e0*/  IADD3 R17, P0, RZ, -R32, RZ ;  /* 0x80000020ff117210 */ /* 0x000fe20007f1e0ff */
[----:B------:R-:W-:Y:S01]  /*13f0*/  FMUL R6, R4, UR6 ;  /* 0x0000000604067c20 */ /* 0x000fe20008400000 */
[----:B------:R-:W-:Y:S01]  /*1400*/  ULDC UR6, c[0x0][0x154] ;  /* 0x0000550000067ab9 */ /* 0x000fe20000000800 */
[----:B------:R-:W1:Y:S02]  /*1410*/  LDC R18, c[0x0][0x618] ;  /* 0x00018600ff127b82 */ /* 0x000e640000000800 */
[----:B------:R-:W-:-:S02]  /*1420*/  IMAD.X R19, RZ, RZ, ~R5, P0 ;  /* 0x000000ffff137224 */ /* 0x000fc400000e0e05 */
[----:B------:R-:W2:Y:S01]  /*1430*/  F2I.U32.TRUNC.NTZ R6, R6 ;  /* 0x0000000600067305 */ /* 0x000ea2000020f000 */
[----:B------:R-:W-:-:S03]  /*1440*/  IMAD.WIDE.U32 R4, R17, R26, R2 ;  /* 0x0000001a11047225 */ /* 0x000fc600078e0002 */
[----:B------:R-:W3:Y:S01]  /*1450*/  LDC R15, c[0x0][0x144] ;  /* 0x00005100ff0f7b82 */ /* 0x000ee20000000800 */
[----:B------:R-:W-:-:S04]  /*1460*/  IMAD R16, R19, R26, RZ ;  /* 0x0000001a13107224 */ /* 0x000fc800078e02ff */
[----:B------:R-:W-:-:S03]  /*1470*/  IMAD R17, R17, R27, R16 ;  /* 0x0000001b11117224 */ /* 0x000fc600078e0210 */
[----:B------:R-:W4:Y:S01]  /*1480*/  LDC R22, c[0x0][0x608] ;  /* 0x00018200ff167b82 */ /* 0x000f220000000800 */
[----:B------:R-:W-:Y:S01]  /*1490*/  IMAD.IADD R17, R5, 0x1, R17 ;  /* 0x0000000105117824 */ /* 0x000fe200078e0211 */
[----:B0-----:R-:W-:Y:S01]  /*14a0*/  ISETP.NE.U32.AND P0, PT, R28, RZ, PT ;  /* 0x000000ff1c00720c */ /* 0x001fe20003f05070 */
[----:B--2---:R-:W-:-:S03]  /*14b0*/  IMAD.MOV R5, RZ, RZ, -R6 ;  /* 0x000000ffff057224 */ /* 0x004fc600078e0a06 */
[----:B------:R-:W-:Y:S02]  /*14c0*/  ISETP.NE.AND.EX P0, PT, R29, RZ, PT, P0 ;  /* 0x000000ff1d00720c */ /* 0x000fe40003f05300 */
[----:B------:R-:W0:Y:S01]  /*14d0*/  LDC R19, c[0x0][0x658] ;  /* 0x00019600ff137b82 */ /* 0x000e220000000800 */
[-CC-:B-1----:R-:W-:Y:S02]  /*14e0*/  SHF.R.U64 R26, R4, R18.reuse, R17.reuse ;  /* 0x00000012041a7219 */ /* 0x182fe40000001211 */
[----:B------:R-:W-:Y:S02]  /*14f0*/  I2FP.F32.U32 R4, R21 ;  /* 0x0000001500047245 */ /* 0x000fe40000201000 */
[----:B------:R-:W-:Y:S01]  /*1500*/  SHF.R.U32.HI R17, RZ, R18, R17 ;  /* 0x00000012ff117219 */ /* 0x000fe20000011611 */
[----:B------:R-:W-:Y:S02]  /*1510*/  IMAD.MOV.U32 R18, RZ, RZ, 0x1 ;  /* 0x00000001ff127424 */ /* 0x000fe400078e00ff */
[----:B------:R-:W1:Y:S01]  /*1520*/  LDC R24, c[0x0][0x148] ;  /* 0x00005200ff187b82 */ /* 0x000e620000000800 */
[----:B---3--:R-:W-:-:S02]  /*1530*/  IMAD R6, R15, R5, R14 ;  /* 0x000000050f067224 */ /* 0x008fc400078e020e */
[----:B------:R-:W-:Y:S01]  /*1540*/  FMUL R5, R4, UR6 ;  /* 0x0000000604057c20 */ /* 0x000fe20008400000 */
[----:B------:R-:W-:-:S04]  /*1550*/  IMAD.MOV.U32 R4, RZ, RZ, -0x1 ;  /* 0xffffffffff047424 */ /* 0x000fc800078e00ff */
[----:B------:R-:W2:Y:S01]  /*1560*/  LDC R25, c[0x0][0x600] ;  /* 0x00018000ff197b82 */ /* 0x000ea20000000800 */
[-CC-:B----4-:R-:W-:Y:S02]  /*1570*/  SHF.R.U64 R34, R26, R22.reuse, R17.reuse ;  /* 0x000000161a227219 */ /* 0x190fe40000001211 */
[----:B------:R-:W-:Y:S02]  /*1580*/  SHF.R.U32.HI R14, RZ, R22, R17 ;  /* 0x00000016ff0e7219 */ /* 0x000fe40000011611 */
[----:B------:R3:W4:Y:S03]  /*1590*/  F2I.U32.TRUNC.NTZ R22, R5 ;  /* 0x0000000500167305 */ /* 0x000726000020f000 */
[----:B------:R-:W1:Y:S01]  /*15a0*/  LDC R27, c[0x0][0x648] ;  /* 0x00019200ff1b7b82 */ /* 0x000e620000000800 */
[-C--:B0-----:R-:W-:Y:S02]  /*15b0*/  SHF.R.U64 R36, R34, R19.reuse, R14 ;  /* 0x0000001322247219 */ /* 0x081fe4000000120e */
[----:B------:R-:W-:-:S02]  /*15c0*/  SHF.L.U32 R4, R4, R19, RZ ;  /* 0x0000001304047219 */ /* 0x000fc400000006ff */
[-C--:B------:R-:W-:Y:S02]  /*15d0*/  SHF.R.U32.HI R14, RZ, R19.reuse, R14 ;  /* 0x00000013ff0e7219 */ /* 0x080fe4000001160e */
[----:B------:R-:W-:Y:S01]  /*15e0*/  SHF.L.U32 R18, R18, R19, RZ ;  /* 0x0000001312127219 */ /* 0x000fe200000006ff */
[----:B------:R-:W0:Y:S01]  /*15f0*/  LDC R31, c[0x0][0x638] ;  /* 0x00018e00ff1f7b82 */ /* 0x000e220000000800 */
[----:B------:R-:W-:Y:S01]  /*1600*/  LOP3.LUT R19, RZ, R4, RZ, 0x33, !PT ;  /* 0x00000004ff137212 */ /* 0x000fe200078e33ff */
[----:B------:R-:W-:Y:S02]  /*1610*/  IMAD.MOV.U32 R4, RZ, RZ, R36 ;  /* 0x000000ffff047224 */ /* 0x000fe400078e0024 */
[----:B---3--:R-:W-:-:S04]  /*1620*/  IMAD.MOV.U32 R5, RZ, RZ, R14 ;  /* 0x000000ffff057224 */ /* 0x008fc800078e000e */
[----:B------:R-:W3:Y:S01]  /*1630*/  LDC R30, c[0x0][0x610] ;  /* 0x00018400ff1e7b82 */ /* 0x000ee20000000800 */
[----:B----4-:R-:W-:Y:S05]  /*1640*/  @!P0 BRA `(.L_x_13) ;  /* 0x0000000000288947 */ /* 0x010fea0003800000 */
[----:B------:R-:W4:Y:S02]  /*1650*/  LDC R17, c[0x0][0x64c] ;  /* 0x00019300ff117b82 */ /* 0x000f240000000800 */
[----:B----4-:R-:W-:-:S05]  /*1660*/  IADD3 R17, P0, R36, R17, RZ ;  /* 0x0000001124117210 */ /* 0x010fca0007f1e0ff */
        /* <DEDUP_REMOVED lines=8> */
.L_x_13:
[----:B-1----:R-:W-:Y:S01]  /*16f0*/  SHF.R.U64 R4, R4, R27, R5 ;  /* 0x0000001b04047219 */ /* 0x002fe20000001205 */
[----:B--2---:R-:W-:Y:S01]  /*1700*/  VIADD R5, R25, 0xffffffff ;  /* 0xffffffff19057836 */ /* 0x004fe20000000000 */
[----:B------:R-:W-:Y:S01]  /*1710*/  LOP3.LUT R19, R34, R19, RZ, 0xc0, !PT ;  /* 0x0000001322137212 */ /* 0x000fe200078ec0ff */
[----:B------:R-:W-:Y:S02]  /*1720*/  IMAD.MOV R22, RZ, RZ, -R22 ;  /* 0x000000ffff167224 */ /* 0x000fe400078e0a16 */
[----:B------:R-:W-:Y:S01]  /*1730*/  IMAD.MOV R14, RZ, RZ, -R4 ;  /* 0x000000ffff0e7224 */ /* 0x000fe200078e0a04 */
[----:B------:R-:W-:Y:S01]  /*1740*/  LOP3.LUT R5, R26, R5, RZ, 0xc0, !PT ;  /* 0x000000051a057212 */ /* 0x000fe200078ec0ff */
[----:B------:R-:W-:Y:S02]  /*1750*/  IMAD R19, R18, R4, R19 ;  /* 0x0000000412137224 */ /* 0x000fe400078e0213 */
[----:B------:R-:W-:Y:S02]  /*1760*/  @P4 IMAD R6, R24, R22, R21 ;  /* 0x0000001618064224 */ /* 0x000fe400078e0215 */
[----:B0-----:R-:W-:-:S02]  /*1770*/  IMAD R4, R14, R31, R36 ;  /* 0x0000001f0e047224 */ /* 0x001fc400078e0224 */
[----:B---3--:R-:W-:Y:S02]  /*1780*/  IMAD R6, R19, R30, R6 ;  /* 0x0000001e13067224 */ /* 0x008fe400078e0206 */
[----:B------:R-:W-:Y:S02]  /*1790*/  IMAD R5, R4, R25, R5 ;  /* 0x0000001904057224 */ /* 0x000fe400078e0205 */
[----:B------:R-:W-:-:S03]  /*17a0*/  IMAD.MOV.U32 R16, RZ, RZ, 0x1 ;  /* 0x00000001ff107424 */ /* 0x000fc600078e00ff */
[----:B------:R-:W-:Y:S02]  /*17b0*/  SEL R4, R5, R6, !P4 ;  /* 0x0000000605047207 */ /* 0x000fe40006000000 */
[----:B------:R-:W-:Y:S01]  /*17c0*/  SEL R6, R6, R5, !P4 ;  /* 0x0000000506067207 */ /* 0x000fe20006000000 */
[----:B------:R-:W-:-:S07]  /*17d0*/  IMAD.MOV.U32 R5, RZ, RZ, R32 ;  /* 0x000000ffff057224 */ /* 0x000fce00078e0020 */
.L_x_11:
[----:B------:R-:W-:Y:S05]  /*17e0*/  @!P2 BRA `(.L_x_14) ;  /* 0x0000004000b8a947 */ /* 0x000fea0003800000 */
[----:B------:R-:W-:-:S13]  /*17f0*/  ISETP.GT.U32.AND P0, PT, R33, 0x1, PT ;  /* 0x000000012100780c */ /* 0x000fda0003f04070 */
[----:B------:R-:W-:Y:S05]  /*1800*/  @P0 EXIT ;  /* 0x000000000000094d */ /* 0x000fea0003800000 */
.L_x_15:
[----:B------:R-:W-:-:S08]  /*1810*/  NOP ;  /* 0x0000000000007918 */ /* 0x000fd00000000000 */
[----:B------:R-:W0:Y:S02]  /*1820*/  USETMAXREG.TRY_ALLOC.CTAPOOL UP0, 0xe8 ;  /* 0x000000e8000079c8 */ /* 0x000e240008000600 */
[----:B0-----:R-:W-:-:S13]  /*1830*/  PLOP3.LUT P0, PT, PT, PT, UP0, 0x80, 0x0 ;  /* 0x000000000000781c */ /* 0x001fda0003f0f008 */
[----:B------:R-:W-:Y:S05]  /*1840*/  @!P0 BRA `(.L_x_15) ;  /* 0xfffffffc00f08947 */ /* 0x000fea000383ffff */
[----:B------:R-:W-:-:S13]  /*1850*/  LOP3.LUT P0, RZ, R16, 0xff, RZ, 0xc0, !PT ;  /* 0x000000ff10ff7812 */ /* 0x000fda000780c0ff */
[----:B------:R-:W-:Y:S05]  /*1860*/  @!P0 EXIT ;  /* 0x000000000000894d */ /* 0x000fea0003800000 */
[----:B------:R-:W0:Y:S01]  /*1870*/  S2UR UR6, SR_CgaCtaId ;  /* 0x00000000000679c3 */ /* 0x000e220000008800 */
[----:B------:R-:W-:Y:S01]  /*1880*/  SHF.R.S32.HI R11, RZ, 0x1f, R10 ;  /* 0x0000001fff0b7819 */ /* 0x000fe2000001140a */
[----:B------:R-:W-:Y:S01]  /*1890*/  UIADD3 UR7, UR15, -0x1, URZ ;  /* 0xffffffff0f077890 */ /* 0x000fe2000fffe03f */
[----:B------:R-:W-:Y:S01]  /*18a0*/  LOP3.LUT R86, R7, 0x1, RZ, 0xfc, !PT ;  /* 0x0000000107567812 */ /* 0x000fe200078efcff */
[----:B------:R-:W-:Y:S01]  /*18b0*/  UMOV UR12, 0x400 ;  /* 0x00000400000c7882 */ /* 0x000fe20000000000 */
[CC--:B------:R-:W-:Y:S01]  /*18c0*/  LEA.HI R15, R11.reuse, R10.reuse, RZ, 0x2 ;  /* 0x0000000a0b0f7211 */ /* 0x0c0fe200078f10ff */
[----:B------:R-:W-:Y:S01]  /*18d0*/  UISETP.LT.AND UP0, UPT, UR13, 0x1, UPT ;  /* 0x000000010d00788c */ /* 0x000fe2000bf01270 */
[----:B------:R-:W-:Y:S01]  /*18e0*/  LEA.HI R16, R11, R10, RZ, 0x5 ;  /* 0x0000000a0b107211 */ /* 0x000fe200078f28ff */
[----:B------:R-:W-:Y:S01]  /*18f0*/  USHF.L.U32 UR23, UR13, 0x1, URZ ;  /* 0x000000010d177899 */ /* 0x000fe2000800063f */
[--C-:B------:R-:W-:Y:S01]  /*1900*/  SHF.R.S32.HI R14, RZ, 0x2, R15.reuse ;  /* 0x00000002ff0e7819 */ /* 0x100fe2000001140f */
[----:B------:R-:W-:Y:S01]  /*1910*/  USEL UR14, UR13, 0x1, UP0 ;  /* 0x000000010d0e7887 */ /* 0x000fe20008000000 */
[----:B------:R-:W-:Y:S01]  /*1920*/  SHF.R.S32.HI R17, RZ, 0x1f, R15 ;  /* 0x0000001fff117819 */ /* 0x000fe2000001140f */
[----:B------:R-:W-:Y:S01]  /*1930*/  UISETP.NE.AND UP0, UPT, UR7, URZ, UPT ;  /* 0x0000003f0700728c */ /* 0x000fe2000bf05270 */
[----:B------:R-:W-:Y:S01]  /*1940*/  LOP3.LUT R11, R15, 0xfffffffc, RZ, 0xc0, !PT ;  /* 0xfffffffc0f0b7812 */ /* 0x000fe200078ec0ff */
[----:B------:R-:W-:Y:S01]  /*1950*/  UIADD3 UR14, -UR14, UR13, URZ ;  /* 0x0000000d0e0e7290 */ /* 0x000fe2000fffe13f */
[----:B------:R-:W-:Y:S01]  /*1960*/  LEA.HI R17, R17, R14, RZ, 0x3 ;  /* 0x0000000e11117211 */ /* 0x000fe200078f18ff */
[----:B------:R-:W-:-:S02]  /*1970*/  USEL UR9, URZ, 0x1, UP0 ;  /* 0x000000013f097887 */ /* 0x000fc40008000000 */
[----:B------:R-:W-:Y:S01]  /*1980*/  IMAD.IADD R18, R10, 0x1, -R11 ;  /* 0x000000010a127824 */ /* 0x000fe200078e0a0b */
[----:B------:R-:W-:-:S03]  /*1990*/  LOP3.LUT R17, R17, 0xfffffff8, RZ, 0xc0, !PT ;  /* 0xfffffff811117812 */ /* 0x000fc600078ec0ff */
[----:B------:R-:W-:Y:S01]  /*19a0*/  IMAD.U32 R87, RZ, RZ, UR9 ;  /* 0x00000009ff577e24 */ /* 0x000fe2000f8e00ff */
[----:B0-----:R-:W-:Y:S01]  /*19b0*/  ULEA UR12, UR6, UR12, 0x18 ;  /* 0x0000000c060c7291 */ /* 0x001fe2000f8ec03f */
[----:B------:R-:W-:Y:S01]  /*19c0*/  IMAD.IADD R14, R14, 0x1, -R17 ;  /* 0x000000010e0e7824 */ /* 0x000fe200078e0a11 */
[----:B------:R-:W-:Y:S01]  /*19d0*/  USHF.L.U32 UR6, UR7, 0x3, URZ ;  /* 0x0000000307067899 */ /* 0x000fe2000800063f */
[----:B------:R-:W-:Y:S01]  /*19e0*/  SHF.R.S32.HI R17, RZ, 0x5, R16 ;  /* 0x00000005ff117819 */ /* 0x000fe20000011410 */
[----:B------:R-:W-:Y:S02]  /*19f0*/  UIADD3 UR7, UR12, 0x480, URZ ;  /* 0x000004800c077890 */ /* 0x000fe4000fffe03f */
[----:B------:R-:W-:Y:S01]  /*1a00*/  ULOP3.LUT UR6, UR6, 0x8, URZ, 0xc0, !UPT ;  /* 0x0000000806067892 */ /* 0x000fe2000f8ec03f */
[--C-:B------:R-:W-:Y:S01]  /*1a10*/  SHF.R.S32.HI R15, RZ, 0x1f, R14.reuse ;  /* 0x0000001fff0f7819 */ /* 0x100fe2000001140e */
[----:B------:R-:W-:Y:S01]  /*1a20*/  UIADD3 UR8, UR12, 0x1c480, URZ ;  /* 0x0001c4800c087890 */ /* 0x000fe2000fffe03f */
[----:B------:R-:W-:Y:S01]  /*1a30*/  IMAD R19, R17, -0x10, -R14 ;  /* 0xfffffff011137824 */ /* 0x000fe200078e0a0e */
[----:B------:R-:W-:-:S02]  /*1a40*/  USHF.R.U32.HI UR7, URZ, 0x4, UR7 ;  /* 0x000000043f077899 */ /* 0x000fc40008011607 */
[----:B------:R-:W-:Y:S01]  /*1a50*/  USHF.R.U32.HI UR8, URZ, 0x4, UR8 ;  /* 0x000000043f087899 */ /* 0x000fe20008011608 */
[----:B------:R-:W-:Y:S01]  /*1a60*/  IMAD.WIDE R10, R17, 0x10, R14 ;  /* 0x00000010110a7825 */ /* 0x000fe200078e020e */
[----:B------:R-:W-:Y:S02]  /*1a70*/  ULOP3.LUT UR25, UR6, 0x8, URZ, 0x3c, !UPT ;  /* 0x0000000806197892 */ /* 0x000fe4000f8e3c3f */
[----:B------:R-:W-:Y:S02]  /*1a80*/  ULOP3.LUT UR16, UR6, 0x18, URZ, 0x3c, !UPT ;  /* 0x0000001806107892 */ /* 0x000fe4000f8e3c3f */
[----:B------:R-:W-:Y:S01]  /*1a90*/  UIADD3 UR24, UR12, 0x390, URZ ;  /* 0x000003900c187890 */ /* 0x000fe2000fffe03f */
[----:B------:R-:W-:Y:S01]  /*1aa0*/  ULDC UR6, c[0x0][0x284] ;  /* 0x0000a10000067ab9 */ /* 0x000fe20000000800 */
[----:B------:R-:W-:Y:S01]  /*1ab0*/  ULOP3.LUT UR7, UR7, 0x3fff, URZ, 0xc0, !UPT ;  /* 0x00003fff07077892 */ /* 0x000fe2000f8ec03f */
[----:B------:R-:W-:Y:S01]  /*1ac0*/  VIADD R19, R19, UR6 ;  /* 0x0000000613137c36 */ /* 0x000fe20008000000 */
[----:B------:R-:W-:-:S02]  /*1ad0*/  ULOP3.LUT UR8, UR8, 0x3fff, URZ, 0xc0, !UPT ;  /* 0x00003fff08087892 */ /* 0x000fc4000f8ec03f */
[----:B------:R-:W-:Y:S02]  /*1ae0*/  ULEA UR15, UR15, UR24, 0x3 ;  /* 0x000000180f0f7291 */ /* 0x000fe4000f8e183f */
[----:B------:R-:W-:Y:S02]  /*1af0*/  ULOP3.LUT UR17, UR7, 0x10000, URZ, 0xfc, !UPT ;  /* 0x0001000007117892 */ /* 0x000fe4000f8efc3f */
[----:B------:R-:W-:-:S12]  /*1b00*/  ULOP3.LUT UR18, UR8, 0x10000, URZ, 0xfc, !UPT ;  /* 0x0001000008127892 */ /* 0x000fd8000f8efc3f */
.L_x_106:
[----:B------:R-:W-:Y:S01]  /*1b10*/  SHF.L.U32 R14, R87, 0x1f, RZ ;  /* 0x0000001f570e7819 */ /* 0x000fe200000006ff */
[----:B------:R-:W0:Y:S01]  /*1b20*/  LDC R15, c[0x0][0x28c] ;  /* 0x0000a300ff0f7b82 */ /* 0x000e220000000800 */
[----:B------:R-:W-:Y:S01]  /*1b30*/  UMOV UR6, URZ ;  /* 0x0000003f00067c82 */ /* 0x000fe20008000000 */
[----:B------:R-:W-:Y:S01]  /*1b40*/  UMOV UR19, UR5 ;  /* 0x0000000500137c82 */ /* 0x000fe20008000000 */
[----:B-1----:R-:W1:Y:S01]  /*1b50*/  SYNCS.PHASECHK.TRANS64.TRYWAIT P0, [UR15+-0x8], R14 ;  /* 0xfffff80eff0075a7 */ /* 0x002e62000800014f */
[----:B0-----:R-:W-:Y:S01]  /*1b60*/  ISETP.GE.AND P1, PT, R15, 0x1, PT ;  /* 0x000000010f00780c */ /* 0x001fe20003f26270 */
[----:B-1234-:R-:W-:-:S12]  /*1b70*/  @!P0 BRA `(.L_x_16) ;  /* 0x0000006c00008947 */ /* 0x01efd80003800000 */
.L_x_180:
[----:B------:R-:W-:Y:S01]  /*1b80*/  UMOV UR7, URZ ;  /* 0x0000003f00077c82 */ /* 0x000fe20008000000 */
[----:B------:R-:W-:Y:S01]  /*1b90*/  UMOV UR8, URZ ;  /* 0x0000003f00087c82 */ /* 0x000fe20008000000 */
[----:B------:R-:W-:Y:S02]  /*1ba0*/  CS2R R22, SRZ ;  /* 0x0000000000167805 */ /* 0x000fe4000001ff00 */
[----:B------:R-:W-:Y:S02]  /*1bb0*/  CS2R R56, SRZ ;  /* 0x0000000000387805 */ /* 0x000fe4000001ff00 */
[----:B------:R-:W-:Y:S02]  /*1bc0*/  CS2R R58, SRZ ;  /* 0x00000000003a7805 */ /* 0x000fe4000001ff00 */
[----:B------:R-:W-:Y:S02]  /*1bd0*/  CS2R R60, SRZ ;  /* 0x00000000003c7805 */ /* 0x000fe4000001ff00 */
[----:B------:R-:W-:-:S02]  /*1be0*/  CS2R R62, SRZ ;  /* 0x00000000003e7805 */ /* 0x000fc4000001ff00 */
[----:B------:R-:W-:Y:S02]  /*1bf0*/  CS2R R64, SRZ ;  /* 0x0000000000407805 */ /* 0x000fe4000001ff00 */
        /* <DEDUP_REMOVED lines=9> */
[----:B------:R-:W-:Y:S01]  /*1c90*/  CS2R R84, SRZ ;  /* 0x0000000000547805 */ /* 0x000fe2000001ff00 */
[----:B------:R-:W-:Y:S01]  /*1ca0*/  IMAD.U32 R17, RZ, RZ, UR4 ;  /* 0x00000004ff117e24 */ /* 0x000fe2000f8e00ff */
        /* <DEDUP_REMOVED lines=15> */
[----:B------:R-:W-:Y:S01]  /*1da0*/  CS2R R54, SRZ ;  /* 0x0000000000367805 */ /* 0x000fe2000001ff00 */
[----:B------:R-:W-:Y:S06]  /*1db0*/  @!P1 BRA `(.L_x_17) ;  /* 0x0000000400449947 */ /* 0x000fec0003800000 */
[----:B------:R-:W-:-:S13]  /*1dc0*/  ISETP.NE.AND P1, PT, R86, 0x3, PT ;  /* 0x000000035600780c */ /* 0x000fda0003f25270 */
[----:B------:R-:W-:Y:S05]  /*1dd0*/  @!P1 BRA `(.L_x_18) ;  /* 0x0000000000049947 */ /* 0x000fea0003800000 */
[----:B------:R-:W-:Y:S01]  /*1de0*/  BPT.TRAP 0x1 ;  /* 0x000000040000795c */ /* 0x000fe20000300000 */
.L_x_18:
[----:B------:R-:W-:Y:S01]  /*1df0*/  ULEA UR6, UR5, UR12, 0x3 ;  /* 0x0000000c05067291 */ /* 0x000fe2000f8e183f */
[----:B0-----:R-:W-:-:S05]  /*1e00*/  IMAD.U32 R14, RZ, RZ, UR4 ;  /* 0x00000004ff0e7e24 */ /* 0x001fca000f8e00ff */
[----:B------:R-:W-:-:S04]  /*1e10*/  SHF.L.U32 R14, R14, 0x1f, RZ ;  /* 0x0000001f0e0e7819 */ /* 0x000fc800000006ff */
[----:B------:R0:W1:Y:S01]  /*1e20*/  SYNCS.PHASECHK.TRANS64.TRYWAIT P0, [UR6], R14 ;  /* 0x0000000eff0075a7 */ /* 0x0000620008000146 */
[----:B------:R-:W-:Y:S05]  /*1e30*/  @!P1 BRA `(.L_x_19) ;  /* 0x0000000000049947 */ /* 0x000fea0003800000 */
[----:B------:R-:W-:Y:S01]  /*1e40*/  BPT.TRAP 0x1 ;  /* 0x000000040000795c */ /* 0x000fe20000300000 */
.L_x_19:
[----:B-1----:R-:W-:Y:S05]  /*1e50*/  @P0 BRA `(.L_x_20) ;  /* 0x0000000000080947 */ /* 0x002fea0003800000 */
[----:B------:R-:W1:Y:S02]  /*1e60*/  SYNCS.PHASECHK.TRANS64.TRYWAIT P0, [UR6], R14 ;  /* 0x0000000eff0075a7 */ /* 0x000e640008000146 */
[----:B-1----:R-:W-:Y:S05]  /*1e70*/  @!P0 BRA `(.L_x_21) ;  /* 0x0000006800588947 */ /* 0x002fea0003800000 */
.L_x_20:
[----:B------:R-:W-:Y:S01]  /*1e80*/  ULDC UR7, c[0x0][0x50c] ;  /* 0x0001430000077ab9 */ /* 0x000fe20000000800 */
[----:B------:R-:W-:Y:S01]  /*1e90*/  ULEA UR8, UR5, UR17, 0x7 ;  /* 0x0000001105087291 */ /* 0x000fe2000f8e383f */
[----:B------:R-:W-:Y:S01]  /*1ea0*/  WARPGROUP.ARRIVE ;  /* 0x00000000000079c5 */ /* 0x000fe20000000000 */
[----:B------:R-:W-:Y:S01]  /*1eb0*/  UISETP.NE.AND UP0, UPT, UR7, 0x1, UPT ;  /* 0x000000010700788c */ /* 0x000fe2000bf05270 */
[----:B------:R-:W-:Y:S01]  /*1ec0*/  CS2R R22, SRZ ;  /* 0x0000000000167805 */ /* 0x000fe2000001ff00 */
[----:B------:R-:W-:Y:S01]  /*1ed0*/  ULEA UR10, UR5, UR18, 0x7 ;  /* 0x00000012050a7291 */ /* 0x000fe2000f8e383f */
[----:B------:R-:W-:Y:S01]  /*1ee0*/  CS2R R56, SRZ ;  /* 0x0000000000387805 */ /* 0x000fe2000001ff00 */
[----:B------:R-:W-:Y:S01]  /*1ef0*/  USEL UR7, URZ, 0x1, UP0 ;  /* 0x000000013f077887 */ /* 0x000fe20008000000 */
[----:B------:R-:W-:Y:S01]  /*1f00*/  CS2R R58, SRZ ;  /* 0x00000000003a7805 */ /* 0x000fe2000001ff00 */
[----:B------:R-:W-:Y:S01]  /*1f10*/  UMOV UR9, 0xc0000010 ;  /* 0xc000001000097882 */ /* 0x000fe20000000000 */
[----:B------:R-:W-:Y:S01]  /*1f20*/  UMOV UR11, 0xc0000010 ;  /* 0xc0000010000b7882 */ /* 0x000fe20000000000 */
[----:B------:R-:W-:Y:S01]  /*1f30*/  UMOV UR6, 0x1 ;  /* 0x0000000100067882 */ /* 0x000fe20000000000 */
[----:B------:R-:W-:-:S02]  /*1f40*/  CS2R R60, SRZ ;  /* 0x00000000003c7805 */ /* 0x000fc4000001ff00 */
[----:B------:R-:W-:Y:S01]  /*1f50*/  ISETP.NE.AND P0, PT, RZ, UR7, PT ;  /* 0x00000007ff007c0c */ /* 0x000fe2000bf05270 */
[----:B------:R-:W-:Y:S01]  /*1f60*/  QGMMA.64x64x32.F32.E5M2.E5M2 R24, gdesc[UR8], RZ, !UPT, gsb0 ;  /* 0x00e00000081879f3 */ /* 0x000fe2000c0038ff */
        /* <DEDUP_REMOVED lines=11> */
[----:B------:R-:W-:Y:S01]  /*2020*/  CS2R R84, SRZ ;  /* 0x0000000000547805 */ /* 0x000fe2000001ff00 */
[----:B------:R-:W-:Y:S06]  /*2030*/  @!P0 BRA `(.L_x_22) ;  /* 0x0000000000888947 */ /* 0x000fec0003800000 */
[----:B------:R-:W-:Y:S02]  /*2040*/  WARPGROUP.DEPBAR.LE gsb0, 0x0 ;  /* 0x00008000000079c5 */ /* 0x000fe40000010000 */
[----:B------:R-:W-:-:S01]  /*2050*/  FADD R85, RZ, R24 ;  /* 0x00000018ff557221 */ /* 0x000fc20000000000 */
[----:B------:R-:W-:Y:S01]  /*2060*/  FADD R84, RZ, R25 ;  /* 0x00000019ff547221 */ /* 0x000fe20000000000 */
        /* <DEDUP_REMOVED lines=30> */
[----:B------:R-:W-:-:S06]  /*2250*/  UMOV UR6, URZ ;  /* 0x0000003f00067c82 */ /* 0x000fcc0008000000 */
.L_x_22:
[----:B------:R-:W-:-:S04]  /*2260*/  UIADD3 UR19, UR5, 0x1, URZ ;  /* 0x0000000105137890 */ /* 0x000fc8000fffe03f */
[----:B------:R-:W-:-:S04]  /*2270*/  UISETP.NE.AND UP0, UPT, UR19, 0x38, UPT ;  /* 0x000000381300788c */ /* 0x000fc8000bf05270 */
[----:B------:R-:W-:Y:S02]  /*2280*/  USEL UR8, URZ, 0x1, UP0 ;  /* 0x000000013f087887 */ /* 0x000fe40008000000 */
[----:B------:R-:W-:Y:S02]  /*2290*/  USEL UR19, UR19, URZ, UP0 ;  /* 0x0000003f13137287 */ /* 0x000fe40008000000 */
[----:B------:R-:W-:-:S06]  /*22a0*/  ULOP3.LUT UR8, UR4, UR8, URZ, 0x3c, !UPT ;  /* 0x0000000804087292 */ /* 0x000fcc000f8e3c3f */
[----:B------:R-:W-:Y:S01]  /*22b0*/  IMAD.U32 R17, RZ, RZ, UR8 ;  /* 0x00000008ff117e24 */ /* 0x000fe2000f8e00ff */
[----:B------:R-:W-:-:S06]  /*22c0*/  UMOV UR8, 0x1 ;  /* 0x0000000100087882 */ /* 0x000fcc0000000000 */
.L_x_17:
[----:B------:R-:W-:-:S06]  /*22d0*/  UISETP.GE.AND UP0, UPT, UR14, 0x1, UPT ;  /* 0x000000010e00788c */ /* 0x000fcc000bf06270 */
[----:B------:R-:W-:-:S13]  /*22e0*/  PLOP3.LUT P0, PT, PT, PT, UP0, 0x80, 0x0 ;  /* 0x000000000000781c */ /* 0x000fda0003f0f008 */
[----:B------:R-:W-:Y:S05]  /*22f0*/  @!P0 BRA `(.L_x_23) ;  /* 0x0000000400508947 */ /* 0x000fea0003800000 */
[----:B01----:R-:W-:Y:S01]  /*2300*/  IMAD.U32 R14, RZ, RZ, UR14 ;  /* 0x0000000eff0e7e24 */ /* 0x003fe2000f8e00ff */
[----:B------:R-:W-:Y:S01]  /*2310*/  UMOV UR22, UR5 ;  /* 0x0000000500167c82 */ /* 0x000fe20008000000 */
[----:B------:R-:W-:-:S05]  /*2320*/  ULDC UR26, c[0x0][0x50c] ;  /* 0x00014300001a7ab9 */ /* 0x000fca0000000800 */
.L_x_31:
[----:B------:R-:W-:-:S13]  /*2330*/  ISETP.NE.AND P1, PT, R86, 0x3, PT ;  /* 0x000000035600780c */ /* 0x000fda0003f25270 */
[----:B01----:R-:W-:Y:S05]  /*2340*/  @!P1 BRA `(.L_x_24) ;  /* 0x0000000000049947 */ /* 0x003fea0003800000 */
[----:B------:R-:W-:Y:S01]  /*2350*/  BPT.TRAP 0x1 ;  /* 0x000000040000795c */ /* 0x000fe20000300000 */
.L_x_24:
[----:B------:R-:W-:Y:S01]  /*2360*/  ULEA UR9, UR19, UR12, 0x3 ;  /* 0x0000000c13097291 */ /* 0x000fe2000f8e183f */
[----:B------:R-:W-:-:S08]  /*2370*/  SHF.L.U32 R15, R17, 0x1f, RZ ;  /* 0x0000001f110f7819 */ /* 0x000fd000000006ff */
[----:B------:R0:W1:Y:S01]  /*2380*/  SYNCS.PHASECHK.TRANS64.TRYWAIT P0, [UR9], R15 ;  /* 0x0000000fff0075a7 */ /* 0x0000620008000149 */
[----:B------:R-:W-:Y:S05]  /*2390*/  @!P1 BRA `(.L_x_25) ;  /* 0x0000000000049947 */ /* 0x000fea0003800000 */
[----:B------:R-:W-:Y:S01]  /*23a0*/  BPT.TRAP 0x1 ;  /* 0x000000040000795c */ /* 0x000fe20000300000 */
.L_x_25:
[----:B-1----:R-:W-:Y:S05]  /*23b0*/  @P0 BRA `(.L_x_26) ;  /* 0x0000000000080947 */ /* 0x002fea0003800000 */
[----:B------:R-:W1:Y:S02]  /*23c0*/  SYNCS.PHASECHK.TRANS64.TRYWAIT P0, [UR9], R15 ;  /* 0x0000000fff0075a7 */ /* 0x000e640008000149 */
[----:B-1----:R-:W-:Y:S05]  /*23d0*/  @!P0 BRA `(.L_x_27) ;  /* 0x0000006400188947 */ /* 0x002fea0003800000 */
.L_x_26:
[----:B------:R-:W-:Y:S01]  /*23e0*/  UISETP.NE.AND UP0, UPT, UR7, URZ, UPT ;  /* 0x0000003f0700728c */ /* 0x000fe2000bf05270 */
[----:B------:R-:W-:Y:S01]  /*23f0*/  WARPGROUP.ARRIVE ;  /* 0x00000000000079c5 */ /* 0x000fe20000000000 */
[----:B------:R-:W-:Y:S02]  /*2400*/  ULEA UR10, UR19, UR18, 0x7 ;  /* 0x00000012130a7291 */ /* 0x000fe4000f8e383f */
[----:B------:R-:W-:Y:S01]  /*2410*/  USEL UR8, UR8, URZ, !UP0 ;  /* 0x0000003f08087287 */ /* 0x000fe2000c000000 */
[----:B------:R-:W-:Y:S01]  /*2420*/  UMOV UR9, 0xc0000010 ;  /* 0xc000001000097882 */ /* 0x000fe20000000000 */
[----:B------:R-:W-:Y:S02]  /*2430*/  UMOV UR11, 0xc0000010 ;  /* 0xc0000010000b7882 */ /* 0x000fe40000000000 */
[----:B------:R-:W-:Y:S02]  /*2440*/  UISETP.NE.U32.AND UP0, UPT, UR8, URZ, UPT ;  /* 0x0000003f0800728c */ /* 0x000fe4000bf05070 */
[----:B------:R-:W-:-:S02]  /*2450*/  ULEA UR8, UR19, UR17, 0x7 ;  /* 0x0000001113087291 */ /* 0x000fc4000f8e383f */
[----:B------:R-:W-:-:S07]  /*2460*/  UIADD3 UR6, UR6, 0x1, URZ ;  /* 0x0000000106067890 */ /* 0x000fce000fffe03f */
[----:B------:R-:W-:Y:S01]  /*2470*/  QGMMA.64x64x32.F32.E5M2.E5M2 R24, gdesc[UR8], R24, UP0, gsb0 ;  /* 0x00e00000081879f3 */ /* 0x000fe2000b803818 */
[----:B------:R-:W-:-:S04]  /*2480*/  UISETP.NE.AND UP0, UPT, UR6, UR26, UPT ;  /* 0x0000001a0600728c */ /* 0x000fc8000bf05270 */
[----:B------:R-:W-:-:S06]  /*2490*/  USEL UR7, URZ, 0x1, UP0 ;  /* 0x000000013f077887 */ /* 0x000fcc0008000000 */
[----:B------:R-:W-:Y:S01]  /*24a0*/  ISETP.NE.AND P0, PT, RZ, UR7, PT ;  /* 0x00000007ff007c0c */ /* 0x000fe2000bf05270 */
[----:B------:R-:W-:-:S12]  /*24b0*/  WARPGROUP.DEPBAR.LE gsb0, 0x1 ;  /* 0x00008000000079c5 */ /* 0x000fd80000010100 */
[----:B------:R-:W-:Y:S05]  /*24c0*/  @!P0 BRA `(.L_x_28) ;  /* 0x0000000000888947 */ /* 0x000fea0003800000 */
[----:B------:R-:W-:Y:S02]  /*24d0*/  WARPGROUP.DEPBAR.LE gsb0, 0x0 ;  /* 0x00008000000079c5 */ /* 0x000fe40000010000 */
[----:B------:R-:W-:-:S01]  /*24e0*/  FADD R85, R24, R85 ;  /* 0x0000005518557221 */ /* 0x000fc20000000000 */
[----:B------:R-:W-:Y:S01]  /*24f0*/  FADD R84, R25, R84 ;  /* 0x0000005419547221 */ /* 0x000fe20000000000 */
        /* <DEDUP_REMOVED lines=30> */
[----:B------:R-:W-:-:S06]  /*26e0*/  UMOV UR6, URZ ;  /* 0x0000003f00067c82 */ /* 0x000fcc0008000000 */
.L_x_28:
[----:B------:R-:W-:Y:S05]  /*26f0*/  @!P1 BRA `(.L_x_29) ;  /* 0x0000000000049947 */ /* 0x000fea0003800000 */
[----:B------:R-:W-:Y:S01]  /*2700*/  BPT.TRAP 0x1 ;  /* 0x000000040000795c */ /* 0x000fe20000300000 */
.L_x_29:
[----:B------:R-:W-:Y:S01]  /*2710*/  ULEA UR8, UR22, UR12, 0x3 ;  /* 0x0000000c16087291 */ /* 0x000fe2000f8e183f */
[----:B------:R-:W-:-:S03]  /*2720*/  ISETP.GT.U32.AND P0, PT, R7, 0x1, PT ;  /* 0x000000010700780c */ /* 0x000fc60003f04070 */
[----:B------:R-:W-:-:S04]  /*2730*/  UIADD3 UR8, UR8, 0x1c0, URZ ;  /* 0x000001c008087890 */ /* 0x000fc8000fffe03f */
[----:B------:R-:W-:-:S09]  /*2740*/  UPRMT UR8, URZ, 0x654, UR8 ;  /* 0x000006543f087896 */ /* 0x000fd20008000008 */
[----:B------:R-:W-:Y:S01]  /*2750*/  SYNCS.ARRIVE.TRANS64.RED.A1T0 RZ, [UR8], RZ ;  /* 0x000000ffffff79a7 */ /* 0x000fe20008100408 */
[----:B------:R-:W-:Y:S05]  /*2760*/  @P0 BRA `(.L_x_30) ;  /* 0x0000000000040947 */ /* 0x000fea0003800000 */
[----:B------:R-:W-:Y:S01]  /*2770*/  BPT.TRAP 0x1 ;  /* 0x000000040000795c */ /* 0x000fe20000300000 */
.L_x_30:
[----:B------:R-:W-:Y:S01]  /*2780*/  UIADD3 UR19, UR19, 0x1, URZ ;  /* 0x0000000113137890 */ /* 0x000fe2000fffe03f */
[C---:B------:R-:W-:Y:S01]  /*2790*/  ISETP.GT.AND P0, PT, R14.reuse, 0x1, PT ;  /* 0x000000010e00780c */ /* 0x040fe20003f04270 */
[----:B------:R-:W-:Y:S01]  /*27a0*/  UIADD3 UR22, UR22, 0x1, URZ ;  /* 0x0000000116167890 */ /* 0x000fe2000fffe03f */
[----:B------:R-:W-:Y:S01]  /*27b0*/  VIADD R14, R14, 0xffffffff ;  /* 0xffffffff0e0e7836 */ /* 0x000fe20000000000 */
[----:B------:R-:W-:Y:S02]  /*27c0*/  UISETP.NE.AND UP0, UPT, UR19, 0x38, UPT ;  /* 0x000000381300788c */ /* 0x000fe4000bf05270 */
[----:B------:R-:W-:Y:S02]  /*27d0*/  UISETP.NE.AND UP1, UPT, UR22, 0x38, UPT ;  /* 0x000000381600788c */ /* 0x000fe4000bf25270 */
[----:B------:R-:W-:Y:S02]  /*27e0*/  USEL UR8, URZ, 0x1, UP0 ;  /* 0x000000013f087887 */ /* 0x000fe40008000000 */
[----:B------:R-:W-:-:S02]  /*27f0*/  USEL UR19, UR19, URZ, UP0 ;  /* 0x0000003f13137287 */ /* 0x000fc40008000000 */
[----:B------:R-:W-:Y:S02]  /*2800*/  USEL UR22, UR22, URZ, UP1 ;  /* 0x0000003f16167287 */ /* 0x000fe40008800000 */
[----:B------:R-:W-:Y:S01]  /*2810*/  LOP3.LUT R17, R17, UR8, RZ, 0x3c, !PT ;  /* 0x0000000811117c12 */ /* 0x000fe2000f8e3cff */
[----:B------:R-:W-:Y:S01]  /*2820*/  UMOV UR8, 0x1 ;  /* 0x0000000100087882 */ /* 0x000fe20000000000 */
[----:B------:R-:W-:Y:S08]  /*2830*/  @P0 BRA `(.L_x_31) ;  /* 0xfffffff800bc0947 */ /* 0x000ff0000383ffff */
.L_x_23:
[----:B------:R-:W-:Y:S01]  /*2840*/  UISETP.NE.AND UP0, UPT, UR6, URZ, UPT ;  /* 0x0000003f0600728c */ /* 0x000fe2000bf05270 */
[----:B01----:R-:W0:Y:S01]  /*2850*/  LDC R14, c[0x0][0x28c] ;  /* 0x0000a300ff0e7b82 */ /* 0x003e220000000800 */
[----:B------:R-:W-:Y:S02]  /*2860*/  IMAD.U32 R15, RZ, RZ, UR25 ;  /* 0x00000019ff0f7e24 */ /* 0x000fe4000f8e00ff */
[----:B------:R-:W-:-:S06]  /*2870*/  USEL UR6, URZ, 0x1, !UP0 ;  /* 0x000000013f067887 */ /* 0x000fcc000c000000 */
[----:B------:R-:W-:-:S13]  /*2880*/  ISETP.NE.AND P0, PT, RZ, UR6, PT ;  /* 0x00000006ff007c0c */ /* 0x000fda000bf05270 */
[----:B------:R-:W-:Y:S05]  /*2890*/  @!P0 BRA `(.L_x_32) ;  /* 0x0000000000848947 */ /* 0x000fea0003800000 */
[----:B------:R-:W-:Y:S02]  /*28a0*/  WARPGROUP.DEPBAR.LE gsb0, 0x0 ;  /* 0x00008000000079c5 */ /* 0x000fe40000010000 */
[----:B------:R-:W-:Y:S01]  /*28b0*/  FADD R85, R24, R85 ;  /* 0x0000005518557221 */ /* 0x000fe20000000000 */
        /* <DEDUP_REMOVED lines=30> */
[----:B------:R-:W-:-:S07]  /*2aa0*/  FADD R22, R22, R55 ;  /* 0x0000003716167221 */ /* 0x000fce0000000000 */
.L_x_32:
[----:B0-----:R-:W-:Y:S01]  /*2ab0*/  ISETP.GE.AND P0, PT, R14, 0x1, PT ;  /* 0x000000010e00780c */ /* 0x001fe20003f06270 */
[----:B------:R0:W-:Y:S01]  /*2ac0*/  SYNCS.ARRIVE.TRANS64.A1T0 RZ, [R15+UR24], RZ ;  /* 0x000000ff0fff79a7 */ /* 0x0001e20008100018 */
[----:B------:R-:W-:-:S11]  /*2ad0*/  WARPGROUP.DEPBAR.LE gsb0, 0x0 ;  /* 0x00008000000079c5 */ /* 0x000fd60000010000 */
[----:B------:R-:W-:Y:S05]  /*2ae0*/  @!P0 BRA `(.L_x_33) ;  /* 0x0000000000388947 */ /* 0x000fea0003800000 */
[----:B------:R-:W-:-:S13]  /*2af0*/  ISETP.NE.AND P0, PT, R86, 0x3, PT ;  /* 0x000000035600780c */ /* 0x000fda0003f05270 */
[----:B------:R-:W-:Y:S05]  /*2b00*/  @!P0 BRA `(.L_x_34) ;  /* 0x0000000000048947 */ /* 0x000fea0003800000 */
[----:B------:R-:W-:Y:S01]  /*2b10*/  BPT.TRAP 0x1 ;  /* 0x000000040000795c */ /* 0x000fe20000300000 */
.L_x_34:
[----:B------:R-:W-:Y:S01]  /*2b20*/  UIADD3 UR8, UR14, UR5, URZ ;  /* 0x000000050e087290 */ /* 0x000fe2000fffe03f */
[----:B------:R-:W-:-:S03]  /*2b30*/  ISETP.GT.U32.AND P0, PT, R7, 0x1, PT ;  /* 0x000000010700780c */ /* 0x000fc60003f04070 */
[----:B------:R-:W-:-:S04]  /*2b40*/  USHF.R.U32.HI UR6, URZ, 0x3, UR8 ;  /* 0x000000033f067899 */ /* 0x000fc80008011608 */
[----:B------:R-:W-:-:S04]  /*2b50*/  UIMAD.WIDE.U32 UR6, UR6, 0x24924925, URZ ;  /* 0x24924925060678a5 */ /* 0x000fc8000f8e003f */
[----:B------:R-:W-:-:S04]  /*2b60*/  UIMAD UR6, UR7, -0x38, UR8 ;  /* 0xffffffc8070678a4 */ /* 0x000fc8000f8e0208 */
[----:B------:R-:W-:-:S04]  /*2b70*/  ULEA UR6, UR6, UR12, 0x3 ;  /* 0x0000000c06067291 */ /* 0x000fc8000f8e183f */
[----:B------:R-:W-:-:S04]  /*2b80*/  UIADD3 UR6, UR6, 0x1c0, URZ ;  /* 0x000001c006067890 */ /* 0x000fc8000fffe03f */
[----:B------:R-:W-:-:S09]  /*2b90*/  UPRMT UR6, URZ, 0x654, UR6 ;  /* 0x000006543f067896 */ /* 0x000fd20008000006 */
[----:B------:R-:W-:Y:S01]  /*2ba0*/  SYNCS.ARRIVE.TRANS64.RED.A1T0 RZ, [UR6], RZ ;  /* 0x000000ffffff79a7 */ /* 0x000fe20008100406 */
[----:B------:R-:W-:Y:S05]  /*2bb0*/  @P0 BRA `(.L_x_33) ;  /* 0x0000000000040947 */ /* 0x000fea0003800000 */
[----:B------:R-:W-:Y:S01]  /*2bc0*/  BPT.TRAP 0x1 ;  /* 0x000000040000795c */ /* 0x000fe20000300000 */
.L_x_33:
[----:B------:R-:W-:Y:S01]  /*2bd0*/  SHF.L.U32 R14, R87, 0x1f, RZ ;  /* 0x0000001f570e7819 */ /* 0x000fe200000006ff */
[----:B------:R-:W-:Y:S01]  /*2be0*/  UIADD3 UR5, UR23, UR5, URZ ;  /* 0x0000000517057290 */ /* 0x000fe2000fffe03f */
[----:B------:R-:W1:Y:S01]  /*2bf0*/  LDC R29, c[0x0][0x288] ;  /* 0x0000a200ff1d7b82 */ /* 0x000e620000000800 */
[----:B------:R-:W-:Y:S01]  /*2c00*/  UISETP.GE.U32.AND UP1, UPT, UR23, 0x38, UPT ;  /* 0x000000381700788c */ /* 0x000fe2000bf26070 */
[----:B------:R-:W-:Y:S01]  /*2c10*/  IMAD.SHL.U32 R20, R18, 0x2, RZ ;  /* 0x0000000212147824 */ /* 0x000fe200078e00ff */
[----:B------:R-:W-:Y:S02]  /*2c20*/  UISETP.GT.U32.AND UP0, UPT, UR5, 0x37, UPT ;  /* 0x000000370500788c */ /* 0x000fe4000bf04070 */
[----:B------:R-:W-:Y:S02]  /*2c30*/  USHF.R.U32.HI UR6, URZ, 0x3, UR5 ;  /* 0x000000033f067899 */ /* 0x000fe40008011605 */
[----:B------:R-:W-:Y:S01]  /*2c40*/  UISETP.LT.U32.AND UP0, UPT, UR23, 0x38, UP0 ;  /* 0x000000381700788c */ /* 0x000fe20008701070 */
[----:B------:R-:W2:Y:S01]  /*2c50*/  SYNCS.PHASECHK.TRANS64.TRYWAIT P0, [UR15+0x8], R14 ;  /* 0x0000080eff0075a7 */ /* 0x000ea2000800014f */
[----:B------:R-:W-:Y:S01]  /*2c60*/  UIMAD.WIDE.U32 UR6, UR6, 0x24924925, URZ ;  /* 0x24924925060678a5 */ /* 0x000fe2000f8e003f */
[----:B------:R-:W-:Y:S01]  /*2c70*/  SHF.R.S32.HI R21, RZ, 0x1f, R20 ;  /* 0x0000001fff157819 */ /* 0x000fe20000011414 */
[----:B------:R-:W-:-:S02]  /*2c80*/  USEL UR8, URZ, 0x1, !UP0 ;  /* 0x000000013f087887 */ /* 0x000fc4000c000000 */
[----:B------:R-:W-:Y:S02]  /*2c90*/  UIMAD UR5, UR7, -0x38, UR5 ;  /* 0xffffffc8070578a4 */ /* 0x000fe4000f8e0205 */
[----:B------:R-:W-:-:S04]  /*2ca0*/  ULOP3.LUT UR4, UR4, UR8, URZ, 0x3c, !UPT ;  /* 0x0000000804047292 */ /* 0x000fc8000f8e3c3f */
[----:B------:R-:W-:Y:S01]  /*2cb0*/  @UP1 ULOP3.LUT UR4, UR4, 0x1, UR7, 0x78, !UPT ;  /* 0x0000000104041892 */ /* 0x000fe2000f8e7807 */
[----:B-12---:R-:W-:Y:S11]  /*2cc0*/  @!P0 BRA `(.L_x_35) ;  /* 0x0000005800f48947 */ /* 0x006ff60003800000 */
.L_x_181:
[----:B------:R-:W-:Y:S01]  /*2cd0*/  IMAD.SHL.U32 R31, R4, 0x40, RZ ;  /* 0x00000040041f7824 */ /* 0x000fe200078e00ff */
[----:B------:R-:W-:Y:S01]  /*2ce0*/  ULDC UR8, c[0x0][0x284] ;  /* 0x0000a10000087ab9 */ /* 0x000fe20000000800 */
[----:B------:R-:W-:Y:S01]  /*2cf0*/  IMAD.SHL.U32 R4, R6, 0x40, RZ ;  /* 0x0000004006047824 */ /* 0x000fe200078e00ff */
[----:B------:R-:W-:Y:S01]  /*2d00*/  SHF.R.S32.HI R30, RZ, 0x1f, R5 ;  /* 0x0000001fff1e7819 */ /* 0x000fe20000011405 */
[----:B------:R-:W-:Y:S01]  /*2d10*/  ULDC.64 UR6, c[0x0][0x5d0] ;  /* 0x0001740000067ab9 */ /* 0x000fe20000000a00 */
[----:B------:R-:W-:Y:S01]  /*2d20*/  SHF.R.S32.HI R28, RZ, 0x1f, R31 ;  /* 0x0000001fff1c7819 */ /* 0x000fe2000001141f */
[----:B0-----:R-:W-:Y:S01]  /*2d30*/  IMAD.WIDE.U32 R14, R5, UR6, R20 ;  /* 0x00000006050e7c25 */ /* 0x001fe2000f8e0014 */
[----:B------:R-:W-:-:S03]  /*2d40*/  ISETP.GE.AND P0, PT, R4, UR8, PT ;  /* 0x0000000804007c0c */ /* 0x000fc6000bf06270 */
[----:B------:R-:W-:Y:S01]  /*2d50*/  IMAD R16, R30, UR6, RZ ;  /* 0x000000061e107c24 */ /* 0x000fe2000f8e02ff */
[C---:B------:R-:W-:Y:S02]  /*2d60*/  ISETP.GE.OR P0, PT, R31.reuse, R29, P0 ;  /* 0x0000001d1f00720c */ /* 0x040fe40000706670 */
[----:B------:R-:W-:Y:S01]  /*2d70*/  IADD3 R14, P1, R31, R14, RZ ;  /* 0x0000000e1f0e7210 */ /* 0x000fe20007f3e0ff */
[----:B------:R-:W-:-:S05]  /*2d80*/  IMAD R17, R5, UR7, R16 ;  /* 0x0000000705117c24 */ /* 0x000fca000f8e0210 */
[----:B------:R-:W-:-:S05]  /*2d90*/  IADD3.X R15, R28, R15, R17, P1, !PT ;  /* 0x0000000f1c0f7210 */ /* 0x000fca0000ffe411 */
[----:B------:R-:W-:Y:S05]  /*2da0*/  @P0 BRA `(.L_x_36) ;  /* 0x0000002400a80947 */ /* 0x000fea0003800000 */
[----:B------:R-:W0:Y:S01]  /*2db0*/  LDC.64 R24, c[0x0][0x5c8] ;  /* 0x00017200ff187b82 */ /* 0x000e220000000a00 */
[----:B------:R-:W-:Y:S01]  /*2dc0*/  IMAD.WIDE R26, R6, 0x40, R10 ;  /* 0x00000040061a7825 */ /* 0x000fe200078e020a */
[----:B------:R-:W-:Y:S01]  /*2dd0*/  ULDC.64 UR6, c[0x0][0x5c0] ;  /* 0x0001700000067ab9 */ /* 0x000fe20000000a00 */
[----:B------:R-:W-:Y:S02]  /*2de0*/  BSSY B0, `(.L_x_36) ;  /* 0x0000266000007945 */ /* 0x000fe40003800000 */
[-C--:B0-----:R-:W-:Y:S02]  /*2df0*/  IMAD R6, R27, R24.reuse, RZ ;  /* 0x000000181b067224 */ /* 0x081fe400078e02ff */
[----:B------:R-:W-:-:S04]  /*2e00*/  IMAD.WIDE.U32 R14, R26, R24, R14 ;  /* 0x000000181a0e7225 */ /* 0x000fc800078e000e */
[----:B------:R-:W-:Y:S01]  /*2e10*/  IMAD R17, R26, R25, R6 ;  /* 0x000000191a117224 */ /* 0x000fe200078e0206 */
[----:B------:R-:W-:Y:S02]  /*2e20*/  LEA R16, P0, R24, R14, 0x3 ;  /* 0x0000000e18107211 */ /* 0x000fe400078018ff */
[----:B------:R-:W-:Y:S01]  /*2e30*/  IADD3 R14, P1, R14, UR6, RZ ;  /* 0x000000060e0e7c10 */ /* 0x000fe2000ff3e0ff */
[----:B------:R-:W-:Y:S01]  /*2e40*/  IMAD.IADD R17, R15, 0x1, R17 ;  /* 0x000000010f117824 */ /* 0x000fe200078e0211 */
[----:B------:R-:W-:-:S04]  /*2e50*/  IADD3 R16, P2, R16, UR6, RZ ;  /* 0x0000000610107c10 */ /* 0x000fc8000ff5e0ff */
[----:B------:R-:W-:Y:S01]  /*2e60*/  LEA.HI.X R6, R24, R17, R25, 0x3, P0 ;  /* 0x0000001118067211 */ /* 0x000fe200000f1c19 */
[----:B------:R-:W-:Y:S01]  /*2e70*/  IMAD R24, R18, -0x2, R29 ;  /* 0xfffffffe12187824 */ /* 0x000fe200078e021d */
[----:B-----5:R-:W-:Y:S02]  /*2e80*/  FSETP.NEU.AND P0, PT, R13, RZ, PT ;  /* 0x000000ff0d00720b */ /* 0x020fe40003f0d000 */
[----:B------:R-:W-:Y:S01]  /*2e90*/  IADD3.X R15, R17, UR7, RZ, P1, !PT ;  /* 0x00000007110f7c10 */ /* 0x000fe20008ffe4ff */
[----:B------:R-:W-:Y:S01]  /*2ea0*/  IMAD.IADD R24, R24, 0x1, -R31 ;  /* 0x0000000118187824 */ /* 0x000fe200078e0a1f */
[----:B------:R-:W-:Y:S01]  /*2eb0*/  IADD3.X R17, R6, UR7, RZ, P2, !PT ;  /* 0x0000000706117c10 */ /* 0x000fe200097fe4ff */
[----:B------:R-:W-:-:S08]  /*2ec0*/  IMAD.IADD R6, R19, 0x1, -R4 ;  /* 0x0000000113067824 */ /* 0x000fd000078e0a04 */
[----:B------:R-:W-:Y:S05]  /*2ed0*/  @!P0 BRA `(.L_x_37) ;  /* 0x0000001c00188947 */ /* 0x000fea0003800000 */
[----:B------:R-:W-:Y:S01]  /*2ee0*/  ULDC.64 UR6, c[0x0][0x5b8] ;  /* 0x00016e0000067ab9 */ /* 0x000fe20000000a00 */
[----:B------:R-:W-:Y:S01]  /*2ef0*/  ULDC.64 UR8, c[0x0][0x5a8] ;  /* 0x00016a0000087ab9 */ /* 0x000fe20000000a00 */
[----:B------:R-:W-:Y:S01]  /*2f00*/  IMAD.WIDE.U32 R20, R5, UR6, R20 ;  /* 0x0000000605147c25 */ /* 0x000fe2000f8e0014 */
[----:B------:R-:W-:Y:S03]  /*2f10*/  BSSY B1, `(.L_x_38) ;  /* 0x0000010000017945 */ /* 0x000fe60003800000 */
[----:B------:R-:W-:Y:S01]  /*2f20*/  IMAD R4, R30, UR6, RZ ;  /* 0x000000061e047c24 */ /* 0x000fe2000f8e02ff */
[----:B------:R-:W-:-:S03]  /*2f30*/  IADD3 R20, P0, R31, R20, RZ ;  /* 0x000000141f147210 */ /* 0x000fc60007f1e0ff */
[----:B------:R-:W-:Y:S01]  /*2f40*/  IMAD R5, R5, UR7, R4 ;  /* 0x0000000705057c24 */ /* 0x000fe2000f8e0204 */
[----:B------:R-:W-:Y:S02]  /*2f50*/  ULDC.64 UR6, c[0x0][0x5b0] ;  /* 0x00016c0000067ab9 */ /* 0x000fe40000000a00 */
[----:B------:R-:W-:Y:S02]  /*2f60*/  IMAD R25, R27, UR6, RZ ;  /* 0x000000061b197c24 */ /* 0x000fe4000f8e02ff */
[----:B------:R-:W-:Y:S02]  /*2f70*/  IADD3.X R21, R28, R21, R5, P0, !PT ;  /* 0x000000151c157210 */ /* 0x000fe400007fe405 */
[----:B------:R-:W-:Y:S01]  /*2f80*/  ISETP.GE.AND P0, PT, R24, 0x1, PT ;  /* 0x000000011800780c */ /* 0x000fe20003f06270 */
[C---:B------:R-:W-:Y:S02]  /*2f90*/  IMAD R25, R26.reuse, UR7, R25 ;  /* 0x000000071a197c24 */ /* 0x040fe4000f8e0219 */
[----:B------:R-:W-:Y:S01]  /*2fa0*/  IMAD.WIDE.U32 R4, R26, UR6, R20 ;  /* 0x000000061a047c25 */ /* 0x000fe2000f8e0014 */
[----:B------:R-:W-:-:S02]  /*2fb0*/  ISETP.LT.OR P3, PT, R6, 0x1, !P0 ;  /* 0x000000010600780c */ /* 0x000fc40004761670 */
[----:B------:R-:W-:-:S04]  /*2fc0*/  IADD3 R4, P1, R4, UR8, RZ ;  /* 0x0000000804047c10 */ /* 0x000fc8000ff3e0ff */
[--C-:B------:R-:W-:Y:S02]  /*2fd0*/  IADD3.X R5, R5, UR9, R25.reuse, P1, !PT ;  /* 0x0000000905057c10 */ /* 0x100fe40008ffe419 */
[----:B------:R-:W-:-:S05]  /*2fe0*/  PRMT R25, RZ, 0x7610, R25 ;  /* 0x00007610ff197816 */ /* 0x000fca0000000019 */
[----:B------:R-:W-:Y:S05]  /*2ff0*/  @P3 BRA `(.L_x_39) ;  /* 0x0000000000043947 */ /* 0x000fea0003800000 */
[----:B------:R0:W5:Y:S02]  /*3000*/  LDG.E.U8 R25, desc[UR20][R4.64] ;  /* 0x0000001404197981 */ /* 0x000164000c1e1100 */
.L_x_39:
[----:B------:R-:W-:Y:S05]  /*3010*/  BSYNC B1 ;  /* 0x0000000000017941 */ /* 0x000fea0003800000 */
.L_x_38:
[----:B-----5:R-:W-:Y:S01]  /*3020*/  LOP3.LUT R25, R25, 0xff, RZ, 0xc0, !PT ;  /* 0x000000ff19197812 */ /* 0x020fe200078ec0ff */
[----:B------:R-:W-:Y:S01]  /*3030*/  BSSY B1, `(.L_x_40) ;  /* 0x000000c000017945 */ /* 0x000fe20003800000 */
[----:B------:R-:W-:Y:S02]  /*3040*/  ISETP.GE.AND P1, PT, R24, 0x2, PT ;  /* 0x000000021800780c */ /* 0x000fe40003f26270 */
[----:B------:R-:W-:Y:S02]  /*3050*/  F2FP.F16.E5M2.UNPACK_B R25, R25 ;  /* 0x00000019ff19723e */ /* 0x000fe400020004ff */
[----:B------:R-:W-:-:S03]  /*3060*/  ISETP.LT.OR P2, PT, R6, 0x1, !P1 ;  /* 0x000000010600780c */ /* 0x000fc60004f41670 */
[----:B------:R-:W-:Y:S01]  /*3070*/  HADD2.F32 R28, -RZ, R25.H0_H0 ;  /* 0x20000019ff1c7230 */ /* 0x000fe20000004100 */
[----:B------:R-:W-:-:S04]  /*3080*/  PRMT R25, RZ, 0x7610, R25 ;  /* 0x00007610ff197816 */ /* 0x000fc80000000019 */
[----:B------:R-:W-:-:S04]  /*3090*/  FMUL R28, R28, R13 ;  /* 0x0000000d1c1c7220 */ /* 0x000fc80000400000 */
[----:B------:R-:W-:-:S05]  /*30a0*/  FFMA R28, R85, R12, R28 ;  /* 0x0000000c551c7223 */ /* 0x000fca000000001c */
[----:B------:R-:W-:-:S05]  /*30b0*/  F2FP.SATFINITE.E5M2.F32.PACK_AB_MERGE_C R29, RZ, R28, RZ ;  /* 0x0000001cff1d723e */ /* 0x000fca00048060ff */
[----:B------:R1:W-:Y:S01]  /*30c0*/  @!P3 STG.E.U8 desc[UR20][R14.64], R29 ;  /* 0x0000001d0e00b986 */ /* 0x0003e2000c101114 */
[----:B------:R-:W-:Y:S05]  /*30d0*/  @P2 BRA `(.L_x_41) ;  /* 0x0000000000042947 */ /* 0x000fea0003800000 */
[----:B------:R2:W5:Y:S02]  /*30e0*/  LDG.E.U8 R25, desc[UR20][R4.64+0x1] ;  /* 0x0000011404197981 */ /* 0x000564000c1e1100 */
.L_x_41:
[----:B------:R-:W-:Y:S05]  /*30f0*/  BSYNC B1 ;  /* 0x0000000000017941 */ /* 0x000fea0003800000 */
.L_x_40:
[----:B-----5:R-:W-:Y:S01]  /*3100*/  LOP3.LUT R25, R25, 0xff, RZ, 0xc0, !PT ;  /* 0x000000ff19197812 */ /* 0x020fe200078ec0ff */
[----:B------:R-:W-:Y:S01]  /*3110*/  BSSY B1, `(.L_x_42) ;  /* 0x0000012000017945 */ /* 0x000fe20003800000 */
[----:B-1----:R-:W-:Y:S02]  /*3120*/  IADD3 R29, P3, R26, 0x8, RZ ;  /* 0x000000081a1d7810 */ /* 0x002fe40007f7e0ff */
[----:B------:R-:W-:Y:S02]  /*3130*/  F2FP.F16.E5M2.UNPACK_B R25, R25 ;  /* 0x00000019ff19723e */ /* 0x000fe400020004ff */
[----:B------:R-:W-:Y:S01]  /*3140*/  ISETP.LT.OR P0, PT, R6, 0x9, !P0 ;  /* 0x000000090600780c */ /* 0x000fe20004701670 */
[----:B------:R-:W-:Y:S02]  /*3150*/  IMAD.X R27, RZ, RZ, R27, P3 ;  /* 0x000000ffff1b7224 */ /* 0x000fe400018e061b */
[----:B------:R-:W-:Y:S02]  /*3160*/  HADD2.F32 R26, -RZ, R25.H0_H0 ;  /* 0x20000019ff1a7230 */ /* 0x000fe40000004100 */
[----:B------:R-:W-:-:S04]  /*3170*/  IMAD.WIDE.U32 R20, R29, UR6, R20 ;  /* 0x000000061d147c25 */ /* 0x000fc8000f8e0014 */
[----:B------:R-:W-:Y:S01]  /*3180*/  FMUL R25, R26, R13 ;  /* 0x0000000d1a197220 */ /* 0x000fe20000400000 */
[----:B------:R-:W-:Y:S01]  /*3190*/  IMAD R26, R27, UR6, RZ ;  /* 0x000000061b1a7c24 */ /* 0x000fe2000f8e02ff */
[----:B------:R-:W-:Y:S02]  /*31a0*/  IADD3 R20, P3, R20, UR8, RZ ;  /* 0x0000000814147c10 */ /* 0x000fe4000ff7e0ff */
[----:B------:R-:W-:Y:S01]  /*31b0*/  FFMA R25, R84, R12, R25 ;  /* 0x0000000c54197223 */ /* 0x000fe20000000019 */
[----:B------:R-:W-:-:S04]  /*31c0*/  IMAD R29, R29, UR7, R26 ;  /* 0x000000071d1d7c24 */ /* 0x000fc8000f8e021a */
[----:B------:R-:W-:Y:S02]  /*31d0*/  F2FP.SATFINITE.E5M2.F32.PACK_AB_MERGE_C R27, RZ, R25, RZ ;  /* 0x00000019ff1b723e */ /* 0x000fe400048060ff */
[----:B------:R-:W-:Y:S02]  /*31e0*/  IADD3.X R21, R21, UR9, R29, P3, !PT ;  /* 0x0000000915157c10 */ /* 0x000fe40009ffe41d */
[----:B------:R-:W-:Y:S01]  /*31f0*/  PRMT R25, RZ, 0x7610, R25 ;  /* 0x00007610ff197816 */ /* 0x000fe20000000019 */
[----:B------:R1:W-:Y:S01]  /*3200*/  @!P2 STG.E.U8 desc[UR20][R14.64+0x1], R27 ;  /* 0x0000011b0e00a986 */ /* 0x0003e2000c101114 */
[----:B------:R-:W-:Y:S05]  /*3210*/  @P0 BRA `(.L_x_43) ;  /* 0x0000000000040947 */ /* 0x000fea0003800000 */
[----:B------:R3:W5:Y:S02]  /*3220*/  LDG.E.U8 R25, desc[UR20][R20.64] ;  /* 0x0000001414197981 */ /* 0x000764000c1e1100 */
.L_x_43:
[----:B------:R-:W-:Y:S05]  /*3230*/  BSYNC B1 ;  /* 0x0000000000017941 */ /* 0x000fea0003800000 */
.L_x_42:
[----:B-----5:R-:W-:Y:S01]  /*3240*/  LOP3.LUT R25, R25, 0xff, RZ, 0xc0, !PT ;  /* 0x000000ff19197812 */ /* 0x020fe200078ec0ff */
[----:B------:R-:W-:Y:S01]  /*3250*/  BSSY B1, `(.L_x_44) ;  /* 0x000000b000017945 */ /* 0x000fe20003800000 */
[----:B------:R-:W-:Y:S02]  /*3260*/  ISETP.LT.OR P1, PT, R6, 0x9, !P1 ;  /* 0x000000090600780c */ /* 0x000fe40004f21670 */
[----:B------:R-:W-:-:S05]  /*3270*/  F2FP.F16.E5M2.UNPACK_B R25, R25 ;  /* 0x00000019ff19723e */ /* 0x000fca00020004ff */
[----:B------:R-:W-:Y:S01]  /*3280*/  HADD2.F32 R26, -RZ, R25.H0_H0 ;  /* 0x20000019ff1a7230 */ /* 0x000fe20000004100 */
[----:B------:R-:W-:-:S04]  /*3290*/  PRMT R25, RZ, 0x7610, R25 ;  /* 0x00007610ff197816 */ /* 0x000fc80000000019 */
[----:B------:R-:W-:-:S04]  /*32a0*/  FMUL R26, R26, R13 ;  /* 0x0000000d1a1a7220 */ /* 0x000fc80000400000 */
[----:B------:R-:W-:-:S05]  /*32b0*/  FFMA R26, R83, R12, R26 ;  /* 0x0000000c531a7223 */ /* 0x000fca000000001a */
[----:B-1----:R-:W-:-:S05]  /*32c0*/  F2FP.SATFINITE.E5M2.F32.PACK_AB_MERGE_C R27, RZ, R26, RZ ;  /* 0x0000001aff1b723e */ /* 0x002fca00048060ff */
[----:B------:R1:W-:Y:S01]  /*32d0*/  @!P0 STG.E.U8 desc[UR20][R16.64], R27 ;  /* 0x0000001b10008986 */ /* 0x0003e2000c101114 */
[----:B------:R-:W-:Y:S05]  /*32e0*/  @P1 BRA `(.L_x_45) ;  /* 0x0000000000041947 */ /* 0x000fea0003800000 */
[----:B------:R4:W5:Y:S02]  /*32f0*/  LDG.E.U8 R25, desc[UR20][R20.64+0x1] ;  /* 0x0000011414197981 */ /* 0x000964000c1e1100 */
.L_x_45:
[----:B------:R-:W-:Y:S05]  /*3300*/  BSYNC B1 ;  /* 0x0000000000017941 */ /* 0x000fea0003800000 */
.L_x_44:
[----:B-----5:R-:W-:Y:S01]  /*3310*/  LOP3.LUT R25, R25, 0xff, RZ, 0xc0, !PT ;  /* 0x000000ff19197812 */ /* 0x020fe200078ec0ff */
[----:B------:R-:W-:Y:S01]  /*3320*/  BSSY B1, `(.L_x_46) ;  /* 0x000000c000017945 */ /* 0x000fe20003800000 */
[----:B------:R-:W-:Y:S02]  /*3330*/  ISETP.GE.AND P0, PT, R24, 0x9, PT ;  /* 0x000000091800780c */ /* 0x000fe40003f06270 */
[----:B------:R-:W-:Y:S02]  /*3340*/  F2FP.F16.E5M2.UNPACK_B R25, R25 ;  /* 0x00000019ff19723e */ /* 0x000fe400020004ff */
[----:B------:R-:W-:-:S03]  /*3350*/  ISETP.LT.OR P2, PT, R6, 0x1, !P0 ;  /* 0x000000010600780c */ /* 0x000fc60004741670 */
[----:B------:R-:W-:-:S05]  /*3360*/  HADD2.F32 R26, -RZ, R25.H0_H0 ;  /* 0x20000019ff1a7230 */ /* 0x000fca0000004100 */
[----:B------:R-:W-:-:S04]  /*3370*/  FMUL R25, R26, R13 ;  /* 0x0000000d1a197220 */ /* 0x000fc80000400000 */
[----:B------:R-:W-:-:S05]  /*3380*/  FFMA R25, R82, R12, R25 ;  /* 0x0000000c52197223 */ /* 0x000fca0000000019 */
[----:B-1----:R-:W-:Y:S02]  /*3390*/  F2FP.SATFINITE.E5M2.F32.PACK_AB_MERGE_C R27, RZ, R25, RZ ;  /* 0x00000019ff1b723e */ /* 0x002fe400048060ff */
[----:B------:R-:W-:-:S03]  /*33a0*/  PRMT R25, RZ, 0x7610, R25 ;  /* 0x00007610ff197816 */ /* 0x000fc60000000019 */
[----:B------:R1:W-:Y:S01]  /*33b0*/  @!P1 STG.E.U8 desc[UR20][R16.64+0x1], R27 ;  /* 0x0000011b10009986 */ /* 0x0003e2000c101114 */
[----:B------:R-:W-:Y:S05]  /*33c0*/  @P2 BRA `(.L_x_47) ;  /* 0x0000000000042947 */ /* 0x000fea0003800000 */
[----:B------:R0:W5:Y:S02]  /*33d0*/  LDG.E.U8 R25, desc[UR20][R4.64+0x8] ;  /* 0x0000081404197981 */ /* 0x000164000c1e1100 */
.L_x_47:
[----:B------:R-:W-:Y:S05]  /*33e0*/  BSYNC B1 ;  /* 0x0000000000017941 */ /* 0x000fea0003800000 */
.L_x_46:
        /* <DEDUP_REMOVED lines=13> */
.L_x_49:
[----:B------:R-:W-:Y:S05]  /*34c0*/  BSYNC B1 ;  /* 0x0000000000017941 */ /* 0x000fea0003800000 */
.L_x_48:
[----:B-----5:R-:W-:Y:S01]  /*34d0*/  LOP3.LUT R25, R25, 0xff, RZ, 0xc0, !PT ;  /* 0x000000ff19197812 */ /* 0x020fe200078ec0ff */
[----:B------:R-:W-:Y:S01]  /*34e0*/  BSSY B1, `(.L_x_50) ;  /* 0x000000b000017945 */ /* 0x000fe20003800000 */
[----:B------:R-:W-:Y:S02]  /*34f0*/  ISETP.LT.OR P0, PT, R6, 0x9, !P0 ;  /* 0x000000090600780c */ /* 0x000fe40004701670 */
[----:B------:R-:W-:-:S05]  /*3500*/  F2FP.F16.E5M2.UNPACK_B R25, R25 ;  /* 0x00000019ff19723e */ /* 0x000fca00020004ff */
        /* <DEDUP_REMOVED lines=8> */
.L_x_51:
[----:B------:R-:W-:Y:S05]  /*3590*/  BSYNC B1 ;  /* 0x0000000000017941 */ /* 0x000fea0003800000 */
.L_x_50:
        /* <DEDUP_REMOVED lines=12> */
.L_x_53:
[----:B------:R-:W-:Y:S05]  /*3660*/  BSYNC B1 ;  /* 0x0000000000017941 */ /* 0x000fea0003800000 */
.L_x_52:
        /* <DEDUP_REMOVED lines=13> */
.L_x_55:
[----:B------:R-:W-:Y:S05]  /*3740*/  BSYNC B1 ;  /* 0x0000000000017941 */ /* 0x000fea0003800000 */
.L_x_54:
        /* <DEDUP_REMOVED lines=13> */
.L_x_57:
[----:B------:R-:W-:Y:S05]  /*3820*/  BSYNC B1 ;  /* 0x0000000000017941 */ /* 0x000fea0003800000 */
.L_x_56:
        /* <DEDUP_REMOVED lines=12> */
.L_x_59:
[----:B------:R-:W-:Y:S05]  /*38f0*/  BSYNC B1 ;  /* 0x0000000000017941 */ /* 0x000fea0003800000 */
.L_x_58:
        /* <DEDUP_REMOVED lines=12> */
.L_x_61:
[----:B------:R-:W-:Y:S05]  /*39c0*/  BSYNC B1 ;  /* 0x0000000000017941 */ /* 0x000fea0003800000 */
.L_x_60:
        /* <DEDUP_REMOVED lines=13> */
.L_x_63:
[----:B------:R-:W-:Y:S05]  /*3aa0*/  BSYNC B1 ;  /* 0x0000000000017941 */ /* 0x000fea0003800000 */
.L_x_62:
        /* <DEDUP_REMOVED lines=13> */
.L_x_65:
[----:B------:R-:W-:Y:S05]  /*3b80*/  BSYNC B1 ;  /* 0x0000000000017941 */ /* 0x000fea0003800000 */
.L_x_64:
        /* <DEDUP_REMOVED lines=12> */
.L_x_67:
[----:B------:R-:W-:Y:S05]  /*3c50*/  BSYNC B1 ;  /* 0x0000000000017941 */ /* 0x000fea0003800000 */
.L_x_66:
        /* <DEDUP_REMOVED lines=12> */
.L_x_69:
[----:B------:R-:W-:Y:S05]  /*3d20*/  BSYNC B1 ;  /* 0x0000000000017941 */ /* 0x000fea0003800000 */
.L_x_68:
        /* <DEDUP_REMOVED lines=13> */
.L_x_71:
[----:B------:R-:W-:Y:S05]  /*3e00*/  BSYNC B1 ;  /* 0x0000000000017941 */ /* 0x000fea0003800000 */
.L_x_70:
        /* <DEDUP_REMOVED lines=13> */
.L_x_73:
[----:B------:R-:W-:Y:S05]  /*3ee0*/  BSYNC B1 ;  /* 0x0000000000017941 */ /* 0x000fea0003800000 */
.L_x_72:
        /* <DEDUP_REMOVED lines=12> */
.L_x_75:
[----:B------:R-:W-:Y:S05]  /*3fb0*/  BSYNC B1 ;  /* 0x0000000000017941 */ /* 0x000fea0003800000 */
.L_x_74:
        /* <DEDUP_REMOVED lines=12> */
.L_x_77:
[----:B------:R-:W-:Y:S05]  /*4080*/  BSYNC B1 ;  /* 0x0000000000017941 */ /* 0x000fea0003800000 */
.L_x_76:
        /* <DEDUP_REMOVED lines=13> */
.L_x_79:
[----:B------:R-:W-:Y:S05]  /*4160*/  BSYNC B1 ;  /* 0x0000000000017941 */ /* 0x000fea0003800000 */
.L_x_78:
        /* <DEDUP_REMOVED lines=13> */
.L_x_81:
[----:B------:R-:W-:Y:S05]  /*4240*/  BSYNC B1 ;  /* 0x0000000000017941 */ /* 0x000fea0003800000 */
.L_x_80:
        /* <DEDUP_REMOVED lines=12> */
.L_x_83:
[----:B------:R-:W-:Y:S05]  /*4310*/  BSYNC B1 ;  /* 0x0000000000017941 */ /* 0x000fea0003800000 */
.L_x_82:
        /* <DEDUP_REMOVED lines=12> */
.L_x_85:
[----:B------:R-:W-:Y:S05]  /*43e0*/  BSYNC B1 ;  /* 0x0000000000017941 */ /* 0x000fea0003800000 */
.L_x_84:
        /* <DEDUP_REMOVED lines=13> */
.L_x_87:
[----:B------:R-:W-:Y:S05]  /*44c0*/  BSYNC B1 ;  /* 0x0000000000017941 */ /* 0x000fea0003800000 */
.L_x_86:
        /* <DEDUP_REMOVED lines=13> */
.L_x_89:
[----:B------:R-:W-:Y:S05]  /*45a0*/  BSYNC B1 ;  /* 0x0000000000017941 */ /* 0x000fea0003800000 */
.L_x_88:
        /* <DEDUP_REMOVED lines=12> */
.L_x_91:
[----:B------:R-:W-:Y:S05]  /*4670*/  BSYNC B1 ;  /* 0x0000000000017941 */ /* 0x000fea0003800000 */
.L_x_90:
        /* <DEDUP_REMOVED lines=12> */
.L_x_93:
[----:B------:R-:W-:Y:S05]  /*4740*/  BSYNC B1 ;  /* 0x0000000000017941 */ /* 0x000fea0003800000 */
.L_x_92:
        /* <DEDUP_REMOVED lines=13> */
.L_x_95:
[----:B------:R-:W-:Y:S05]  /*4820*/  BSYNC B1 ;  /* 0x0000000000017941 */ /* 0x000fea0003800000 */
.L_x_94:
[----:B-----5:R-:W-:Y:S01]  /*4830*/  LOP3.LUT R25, R25, 0xff, RZ, 0xc0, !PT ;  /* 0x000000ff19197812 */ /* 0x020fe200078ec0ff */
[----:B------:R-:W-:Y:S01]  /*4840*/  BSSY B1, `(.L_x_96) ;  /* 0x000000c000017945 */ /* 0x000fe20003800000 */
[----:B------:R-:W-:Y:S02]  /*4850*/  ISETP.GE.AND P1, PT, R24, 0x3a, PT ;  /* 0x0000003a1800780c */ /* 0x000fe40003f26270 */
[----:B------:R-:W-:Y:S02]  /*4860*/  F2FP.F16.E5M2.UNPACK_B R25, R25 ;  /* 0x00000019ff19723e */ /* 0x000fe400020004ff */
[----:B------:R-:W-:Y:S02]  /*4870*/  ISETP.LT.OR P3, PT, R6, 0x1, !P1 ;  /* 0x000000010600780c */ /* 0x000fe40004f61670 */
[----:B------:R-:W-:Y:S01]  /*4880*/  PRMT R24, RZ, 0x7610, R24 ;  /* 0x00007610ff187816 */ /* 0x000fe20000000018 */
[----:B------:R-:W-:-:S05]  /*4890*/  HADD2.F32 R26, -RZ, R25.H0_H0 ;  /* 0x20000019ff1a7230 */ /* 0x000fca0000004100 */
[----:B------:R-:W-:-:S04]  /*48a0*/  FMUL R26, R26, R13 ;  /* 0x0000000d1a1a7220 */ /* 0x000fc80000400000 */
[----:B------:R-:W-:-:S05]  /*48b0*/  FFMA R26, R57, R12, R26 ;  /* 0x0000000c391a7223 */ /* 0x000fca000000001a */
[----:B------:R-:W-:-:S05]  /*48c0*/  F2FP.SATFINITE.E5M2.F32.PACK_AB_MERGE_C R25, RZ, R26, RZ ;  /* 0x0000001aff19723e */ /* 0x000fca00048060ff */
[----:B------:R0:W-:Y:S01]  /*48d0*/  @!P2 STG.E.U8 desc[UR20][R14.64+0x38], R25 ;  /* 0x000038190e00a986 */ /* 0x0001e2000c101114 */
[----:B------:R-:W-:Y:S05]  /*48e0*/  @P3 BRA `(.L_x_97) ;  /* 0x0000000000043947 */ /* 0x000fea0003800000 */
[----:B------:R0:W5:Y:S02]  /*48f0*/  LDG.E.U8 R24, desc[UR20][R4.64+0x39] ;  /* 0x0000391404187981 */ /* 0x000164000c1e1100 */
.L_x_97:
[----:B------:R-:W-:Y:S05]  /*4900*/  BSYNC B1 ;  /* 0x0000000000017941 */ /* 0x000fea0003800000 */
.L_x_96:
[----:B-----5:R-:W-:Y:S01]  /*4910*/  LOP3.LUT R24, R24, 0xff, RZ, 0xc0, !PT ;  /* 0x000000ff18187812 */ /* 0x020fe200078ec0ff */
[----:B------:R-:W-:Y:S01]  /*4920*/  BSSY B1, `(.L_x_98) ;  /* 0x000000b000017945 */ /* 0x000fe20003800000 */
[----:B------:R-:W-:Y:S02]  /*4930*/  ISETP.LT.OR P0, PT, R6, 0x9, !P0 ;  /* 0x000000090600780c */ /* 0x000fe40004701670 */
[----:B------:R-:W-:Y:S02]  /*4940*/  F2FP.F16.E5M2.UNPACK_B R24, R24 ;  /* 0x00000018ff18723e */ /* 0x000fe400020004ff */
[----:B0-2---:R-:W-:-:S03]  /*4950*/  PRMT R4, RZ, 0x7610, R4 ;  /* 0x00007610ff047816 */ /* 0x005fc60000000004 */
[----:B------:R-:W-:-:S05]  /*4960*/  HADD2.F32 R24, -RZ, R24.H0_H0 ;  /* 0x20000018ff187230 */ /* 0x000fca0000004100 */
[----:B------:R-:W-:-:S04]  /*4970*/  FMUL R5, R24, R13 ;  /* 0x0000000d18057220 */ /* 0x000fc80000400000 */
[----:B------:R-:W-:-:S05]  /*4980*/  FFMA R5, R56, R12, R5 ;  /* 0x0000000c38057223 */ /* 0x000fca0000000005 */
[----:B------:R-:W-:-:S05]  /*4990*/  F2FP.SATFINITE.E5M2.F32.PACK_AB_MERGE_C R5, RZ, R5, RZ ;  /* 0x00000005ff05723e */ /* 0x000fca00048060ff */
[----:B------:R0:W-:Y:S01]  /*49a0*/  @!P3 STG.E.U8 desc[UR20][R14.64+0x39], R5 ;  /* 0x000039050e00b986 */ /* 0x0001e2000c101114 */
[----:B------:R-:W-:Y:S05]  /*49b0*/  @P0 BRA `(.L_x_99) ;  /* 0x0000000000040947 */ /* 0x000fea0003800000 */
[----:B------:R2:W5:Y:S02]  /*49c0*/  LDG.E.U8 R4, desc[UR20][R20.64+0x38] ;  /* 0x0000381414047981 */ /* 0x000564000c1e1100 */
.L_x_99:
[----:B------:R-:W-:Y:S05]  /*49d0*/  BSYNC B1 ;  /* 0x0000000000017941 */ /* 0x000fea0003800000 */
.L_x_98:
[----:B-----5:R-:W-:Y:S01]  /*49e0*/  LOP3.LUT R4, R4, 0xff, RZ, 0xc0, !PT ;  /* 0x000000ff04047812 */ /* 0x020fe200078ec0ff */
[----:B------:R-:W-:Y:S01]  /*49f0*/  BSSY B1, `(.L_x_100) ;  /* 0x000000b000017945 */ /* 0x000fe20003800000 */
[----:B------:R-:W-:Y:S02]  /*4a00*/  ISETP.LT.OR P1, PT, R6, 0x9, !P1 ;  /* 0x000000090600780c */ /* 0x000fe40004f21670 */
[----:B------:R-:W-:-:S05]  /*4a10*/  F2FP.F16.E5M2.UNPACK_B R4, R4 ;  /* 0x00000004ff04723e */ /* 0x000fca00020004ff */
[----:B------:R-:W-:-:S05]  /*4a20*/  HADD2.F32 R4, -RZ, R4.H0_H0 ;  /* 0x20000004ff047230 */ /* 0x000fca0000004100 */
[----:B------:R-:W-:-:S04]  /*4a30*/  FMUL R4, R4, R13 ;  /* 0x0000000d04047220 */ /* 0x000fc80000400000 */
[----:B------:R-:W-:-:S05]  /*4a40*/  FFMA R4, R23, R12, R4 ;  /* 0x0000000c17047223 */ /* 0x000fca0000000004 */
[----:B0-----:R-:W-:Y:S02]  /*4a50*/  F2FP.SATFINITE.E5M2.F32.PACK_AB_MERGE_C R5, RZ, R4, RZ ;  /* 0x00000004ff05723e */ /* 0x001fe400048060ff */
[----:B------:R-:W-:-:S03]  /*4a60*/  PRMT R4, RZ, 0x7610, R4 ;  /* 0x00007610ff047816 */ /* 0x000fc60000000004 */
[----:B------:R0:W-:Y:S01]  /*4a70*/  @!P0 STG.E.U8 desc[UR20][R16.64+0x38], R5 ;  /* 0x0000380510008986 */ /* 0x0001e2000c101114 */
[----:B------:R-:W-:Y:S05]  /*4a80*/  @P1 BRA `(.L_x_101) ;  /* 0x0000000000041947 */ /* 0x000fea0003800000 */
[----:B------:R0:W5:Y:S02]  /*4a90*/  LDG.E.U8 R4, desc[UR20][R20.64+0x39] ;  /* 0x0000391414047981 */ /* 0x000164000c1e1100 */
.L_x_101:
[----:B------:R-:W-:Y:S05]  /*4aa0*/  BSYNC B1 ;  /* 0x0000000000017941 */ /* 0x000fea0003800000 */
.L_x_100:
[----:B------:R-:W-:Y:S05]  /*4ab0*/  @P1 BRA `(.L_x_102) ;  /* 0x0000000800601947 */ /* 0x000fea0003800000 */
[----:B-----5:R-:W-:-:S04]  /*4ac0*/  LOP3.LUT R4, R4, 0xff, RZ, 0xc0, !PT ;  /* 0x000000ff04047812 */ /* 0x020fc800078ec0ff */
[----:B------:R-:W-:-:S05]  /*4ad0*/  F2FP.F16.E5M2.UNPACK_B R4, R4 ;  /* 0x00000004ff04723e */ /* 0x000fca00020004ff */
[----:B------:R-:W-:-:S05]  /*4ae0*/  HADD2.F32 R4, -RZ, R4.H0_H0 ;  /* 0x20000004ff047230 */ /* 0x000fca0000004100 */
[----:B0-----:R-:W-:-:S04]  /*4af0*/  FMUL R5, R4, R13 ;  /* 0x0000000d04057220 */ /* 0x001fc80000400000 */
[----:B------:R-:W-:-:S05]  /*4b00*/  FFMA R5, R22, R12, R5 ;  /* 0x0000000c16057223 */ /* 0x000fca0000000005 */
[----:B------:R-:W-:-:S05]  /*4b10*/  F2FP.SATFINITE.E5M2.F32.PACK_AB_MERGE_C R5, RZ, R5, RZ ;  /* 0x00000005ff05723e */ /* 0x000fca00048060ff */
[----:B------:R0:W-:Y:S01]  /*4b20*/  STG.E.U8 desc[UR20][R16.64+0x39], R5 ;  /* 0x0000390510007986 */ /* 0x0001e2000c101114 */
[----:B------:R-:W-:Y:S05]  /*4b30*/  BRA `(.L_x_102) ;  /* 0x0000000800407947 */ /* 0x000fea0003800000 */
.L_x_37:
[C---:B------:R-:W-:Y:S01]  /*4b40*/  ISETP.GE.AND P3, PT, R24.reuse, 0x1, PT ;  /* 0x000000011800780c */ /* 0x040fe20003f66270 */
[-C--:B------:R-:W-:Y:S01]  /*4b50*/  FMUL R85, R85, R12.reuse ;  /* 0x0000000c55557220 */ /* 0x080fe20000400000 */
[----:B------:R-:W-:Y:S01]  /*4b60*/  ISETP.GE.AND P0, PT, R24, 0x2, PT ;  /* 0x000000021800780c */ /* 0x000fe20003f06270 */
[-C--:B------:R-:W-:Y:S01]  /*4b70*/  FMUL R84, R84, R12.reuse ;  /* 0x0000000c54547220 */ /* 0x080fe20000400000 */
[C---:B------:R-:W-:Y:S01]  /*4b80*/  ISETP.LT.OR P1, PT, R6.reuse, 0x1, !P3 ;  /* 0x000000010600780c */ /* 0x040fe20005f21670 */
[-C--:B------:R-:W-:Y:S01]  /*4b90*/  FMUL R83, R83, R12.reuse ;  /* 0x0000000c53537220 */ /* 0x080fe20000400000 */
[----:B------:R-:W-:Y:S01]  /*4ba0*/  ISETP.LT.OR P2, PT, R6, 0x1, !P0 ;  /* 0x000000010600780c */ /* 0x000fe20004741670 */
[-C--:B------:R-:W-:Y:S01]  /*4bb0*/  FMUL R82, R82, R12.reuse ;  /* 0x0000000c52527220 */ /* 0x080fe20000400000 */
[----:B------:R-:W-:Y:S01]  /*4bc0*/  ISETP.LT.OR P3, PT, R6, 0x9, !P3 ;  /* 0x000000090600780c */ /* 0x000fe20005f61670 */
[-C--:B------:R-:W-:Y:S01]  /*4bd0*/  FMUL R81, R81, R12.reuse ;  /* 0x0000000c51517220 */ /* 0x080fe20000400000 */
[----:B------:R-:W-:Y:S01]  /*4be0*/  F2FP.SATFINITE.E5M2.F32.PACK_AB_MERGE_C R85, RZ, R85, RZ ;  /* 0x00000055ff55723e */ /* 0x000fe200048060ff */
[----:B------:R-:W-:Y:S01]  /*4bf0*/  FMUL R80, R80, R12 ;  /* 0x0000000c50507220 */ /* 0x000fe20000400000 */
[----:B------:R-:W-:Y:S01]  /*4c00*/  F2FP.SATFINITE.E5M2.F32.PACK_AB_MERGE_C R5, RZ, R84, RZ ;  /* 0x00000054ff05723e */ /* 0x000fe200048060ff */
[-C--:B------:R-:W-:Y:S01]  /*4c10*/  FMUL R79, R79, R12.reuse ;  /* 0x0000000c4f4f7220 */ /* 0x080fe20000400000 */
[----:B------:R-:W-:Y:S01]  /*4c20*/  F2FP.SATFINITE.E5M2.F32.PACK_AB_MERGE_C R83, RZ, R83, RZ ;  /* 0x00000053ff53723e */ /* 0x000fe200048060ff */
[-C--:B------:R-:W-:Y:S01]  /*4c30*/  FMUL R78, R78, R12.reuse ;  /* 0x0000000c4e4e7220 */ /* 0x080fe20000400000 */
[----:B------:R-:W-:Y:S01]  /*4c40*/  ISETP.LT.OR P0, PT, R6, 0x9, !P0 ;  /* 0x000000090600780c */ /* 0x000fe20004701670 */
[----:B------:R-:W-:Y:S01]  /*4c50*/  @!P1 STG.E.U8 desc[UR20][R14.64], R85 ;  /* 0x000000550e009986 */ /* 0x000fe2000c101114 */
[C---:B------:R-:W-:Y:S01]  /*4c60*/  ISETP.GE.AND P1, PT, R24.reuse, 0x9, PT ;  /* 0x000000091800780c */ /* 0x040fe20003f26270 */
[-C--:B------:R-:W-:Y:S01]  /*4c70*/  FMUL R77, R77, R12.reuse ;  /* 0x0000000c4d4d7220 */ /* 0x080fe20000400000 */
[----:B------:R-:W-:Y:S01]  /*4c80*/  F2FP.SATFINITE.E5M2.F32.PACK_AB_MERGE_C R81, RZ, R81, RZ ;  /* 0x00000051ff51723e */ /* 0x000fe200048060ff */
[----:B------:R0:W-:Y:S01]  /*4c90*/  @!P2 STG.E.U8 desc[UR20][R14.64+0x1], R5 ;  /* 0x000001050e00a986 */ /* 0x0001e2000c101114 */
[----:B------:R-:W-:Y:S01]  /*4ca0*/  ISETP.GE.AND P2, PT, R24, 0xa, PT ;  /* 0x0000000a1800780c */ /* 0x000fe20003f46270 */
[----:B------:R-:W-:Y:S01]  /*4cb0*/  FMUL R76, R76, R12 ;  /* 0x0000000c4c4c7220 */ /* 0x000fe20000400000 */
[----:B------:R-:W-:Y:S01]  /*4cc0*/  F2FP.SATFINITE.E5M2.F32.PACK_AB_MERGE_C R21, RZ, R80, RZ ;  /* 0x00000050ff15723e */ /* 0x000fe200048060ff */
[----:B------:R-:W-:Y:S01]  /*4cd0*/  @!P3 STG.E.U8 desc[UR20][R16.64], R83 ;  /* 0x000000531000b986 */ /* 0x000fe2000c101114 */
[----:B------:R-:W-:Y:S01]  /*4ce0*/  ISETP.LT.OR P3, PT, R6, 0x1, !P1 ;  /* 0x000000010600780c */ /* 0x000fe20004f61670 */
[-C--:B------:R-:W-:Y:S01]  /*4cf0*/  FMUL R74, R74, R12.reuse ;  /* 0x0000000c4a4a7220 */ /* 0x080fe20000400000 */
[C---:B------:R-:W-:Y:S01]  /*4d00*/  ISETP.LT.OR P5, PT, R6.reuse, 0x1, !P2 ;  /* 0x000000010600780c */ /* 0x040fe200057a1670 */
[-C--:B------:R-:W-:Y:S01]  /*4d10*/  FMUL R75, R75, R12.reuse ;  /* 0x0000000c4b4b7220 */ /* 0x080fe20000400000 */
[----:B------:R-:W-:Y:S01]  /*4d20*/  ISETP.LT.OR P1, PT, R6, 0x9, !P1 ;  /* 0x000000090600780c */ /* 0x000fe20004f21670 */
[-C--:B------:R-:W-:Y:S01]  /*4d30*/  FMUL R73, R73, R12.reuse ;  /* 0x0000000c49497220 */ /* 0x080fe20000400000 */
[----:B------:R-:W-:Y:S01]  /*4d40*/  F2FP.SATFINITE.E5M2.F32.PACK_AB_MERGE_C R79, RZ, R79, RZ ;  /* 0x0000004fff4f723e */ /* 0x000fe200048060ff */
[----:B------:R-:W-:Y:S01]  /*4d50*/  FMUL R72, R72, R12 ;  /* 0x0000000c48487220 */ /* 0x000fe20000400000 */
[----:B0-----:R-:W-:Y:S01]  /*4d60*/  F2FP.SATFINITE.E5M2.F32.PACK_AB_MERGE_C R5, RZ, R82, RZ ;  /* 0x00000052ff05723e */ /* 0x001fe200048060ff */
[-C--:B------:R-:W-:Y:S01]  /*4d70*/  FMUL R70, R70, R12.reuse ;  /* 0x0000000c46467220 */ /* 0x080fe20000400000 */
[----:B------:R-:W-:Y:S01]  /*4d80*/  ISETP.LT.OR P2, PT, R6, 0x9, !P2 ;  /* 0x000000090600780c */ /* 0x000fe20005741670 */
[----:B------:R-:W-:Y:S01]  /*4d90*/  FMUL R71, R71, R12 ;  /* 0x0000000c47477220 */ /* 0x000fe20000400000 */
[----:B------:R-:W-:Y:S01]  /*4da0*/  F2FP.SATFINITE.E5M2.F32.PACK_AB_MERGE_C R25, RZ, R78, RZ ;  /* 0x0000004eff19723e */ /* 0x000fe200048060ff */
[----:B------:R0:W-:Y:S01]  /*4db0*/  @!P0 STG.E.U8 desc[UR20][R16.64+0x1], R5 ;  /* 0x0000010510008986 */ /* 0x0001e2000c101114 */
[C---:B------:R-:W-:Y:S01]  /*4dc0*/  ISETP.GE.AND P0, PT, R24.reuse, 0x11, PT ;  /* 0x000000111800780c */ /* 0x040fe20003f06270 */
[-C--:B------:R-:W-:Y:S01]  /*4dd0*/  FMUL R69, R69, R12.reuse ;  /* 0x0000000c45457220 */ /* 0x080fe20000400000 */
[----:B------:R-:W-:Y:S01]  /*4de0*/  F2FP.SATFINITE.E5M2.F32.PACK_AB_MERGE_C R77, RZ, R77, RZ ;  /* 0x0000004dff4d723e */ /* 0x000fe200048060ff */
[----:B------:R-:W-:Y:S01]  /*4df0*/  @!P3 STG.E.U8 desc[UR20][R14.64+0x8], R81 ;  /* 0x000008510e00b986 */ /* 0x000fe2000c101114 */
[----:B------:R-:W-:Y:S01]  /*4e00*/  ISETP.GE.AND P3, PT, R24, 0x12, PT ;  /* 0x000000121800780c */ /* 0x000fe20003f66270 */
[-C--:B------:R-:W-:Y:S01]  /*4e10*/  FMUL R68, R68, R12.reuse ;  /* 0x0000000c44447220 */ /* 0x080fe20000400000 */
[----:B------:R-:W-:Y:S01]  /*4e20*/  F2FP.SATFINITE.E5M2.F32.PACK_AB_MERGE_C R75, RZ, R75, RZ ;  /* 0x0000004bff4b723e */ /* 0x000fe200048060ff */
[----:B------:R1:W-:Y:S01]  /*4e30*/  @!P5 STG.E.U8 desc[UR20][R14.64+0x9], R21 ;  /* 0x000009150e00d986 */ /* 0x0003e2000c101114 */
[C---:B------:R-:W-:Y:S01]  /*4e40*/  ISETP.LT.OR P5, PT, R6.reuse, 0x1, !P3 ;  /* 0x000000010600780c */ /* 0x040fe20005fa1670 */
[-C--:B------:R-:W-:Y:S01]  /*4e50*/  FMUL R67, R67, R12.reuse ;  /* 0x0000000c43437220 */ /* 0x080fe20000400000 */
[C---:B------:R-:W-:Y:S01]  /*4e60*/  ISETP.LT.OR P3, PT, R6.reuse, 0x9, !P3 ;  /* 0x000000090600780c */ /* 0x040fe20005f61670 */
[----:B------:R-:W-:Y:S01]  /*4e70*/  @!P1 STG.E.U8 desc[UR20][R16.64+0x8], R79 ;  /* 0x0000084f10009986 */ /* 0x000fe2000c101114 */
[----:B------:R-:W-:Y:S01]  /*4e80*/  ISETP.LT.OR P1, PT, R6, 0x1, !P0 ;  /* 0x000000010600780c */ /* 0x000fe20004721670 */
[----:B------:R-:W-:Y:S01]  /*4e90*/  FMUL R66, R66, R12 ;  /* 0x0000000c42427220 */ /* 0x000fe20000400000 */
[----:B0-----:R-:W-:Y:S01]  /*4ea0*/  F2FP.SATFINITE.E5M2.F32.PACK_AB_MERGE_C R5, RZ, R76, RZ ;  /* 0x0000004cff05723e */ /* 0x001fe200048060ff */
[----:B------:R-:W-:Y:S01]  /*4eb0*/  @!P2 STG.E.U8 desc[UR20][R16.64+0x9], R25 ;  /* 0x000009191000a986 */ /* 0x000fe2000c101114 */
[----:B------:R-:W-:Y:S01]  /*4ec0*/  ISETP.GE.AND P2, PT, R24, 0x19, PT ;  /* 0x000000191800780c */ /* 0x000fe20003f46270 */
[-C--:B------:R-:W-:Y:S01]  /*4ed0*/  FMUL R65, R65, R12.reuse ;  /* 0x0000000c41417220 */ /* 0x080fe20000400000 */
[----:B------:R-:W-:Y:S01]  /*4ee0*/  ISETP.LT.OR P0, PT, R6, 0x9, !P0 ;  /* 0x000000090600780c */ /* 0x000fe20004701670 */
[----:B------:R-:W-:Y:S01]  /*4ef0*/  FMUL R64, R64, R12 ;  /* 0x0000000c40407220 */ /* 0x000fe20000400000 */
[----:B------:R-:W-:Y:S01]  /*4f00*/  ISETP.LT.OR P6, PT, R6, 0x1, !P2 ;  /* 0x000000010600780c */ /* 0x000fe200057c1670 */
[----:B------:R0:W-:Y:S01]  /*4f10*/  @!P5 STG.E.U8 desc[UR20][R14.64+0x11], R5 ;  /* 0x000011050e00d986 */ /* 0x0001e2000c101114 */
[----:B-1----:R-:W-:Y:S01]  /*4f20*/  F2FP.SATFINITE.E5M2.F32.PACK_AB_MERGE_C R21, RZ, R74, RZ ;  /* 0x0000004aff15723e */ /* 0x002fe200048060ff */
[-C--:B------:R-:W-:Y:S01]  /*4f30*/  FMUL R62, R62, R12.reuse ;  /* 0x0000000c3e3e7220 */ /* 0x080fe20000400000 */
[----:B------:R-:W-:Y:S01]  /*4f40*/  F2FP.SATFINITE.E5M2.F32.PACK_AB_MERGE_C R73, RZ, R73, RZ ;  /* 0x00000049ff49723e */ /* 0x000fe200048060ff */
[----:B------:R-:W-:Y:S01]  /*4f50*/  @!P1 STG.E.U8 desc[UR20][R14.64+0x10], R77 ;  /* 0x0000104d0e009986 */ /* 0x000fe2000c101114 */
[----:B------:R-:W-:Y:S01]  /*4f60*/  ISETP.GE.AND P1, PT, R24, 0x1a, PT ;  /* 0x0000001a1800780c */ /* 0x000fe20003f26270 */
[-C--:B------:R-:W-:Y:S01]  /*4f70*/  FMUL R63, R63, R12.reuse ;  /* 0x0000000c3f3f7220 */ /* 0x080fe20000400000 */
[C---:B------:R-:W-:Y:S01]  /*4f80*/  ISETP.LT.OR P2, PT, R6.reuse, 0x9, !P2 ;  /* 0x000000090600780c */ /* 0x040fe20005741670 */
[----:B------:R1:W-:Y:S01]  /*4f90*/  @!P3 STG.E.U8 desc[UR20][R16.64+0x11], R21 ;  /* 0x000011151000b986 */ /* 0x0003e2000c101114 */
[C---:B------:R-:W-:Y:S01]  /*4fa0*/  ISETP.LT.OR P5, PT, R6.reuse, 0x1, !P1 ;  /* 0x000000010600780c */ /* 0x040fe20004fa1670 */
[----:B------:R-:W-:Y:S01]  /*4fb0*/  FMUL R61, R61, R12 ;  /* 0x0000000c3d3d7220 */ /* 0x000fe20000400000 */
[----:B------:R-:W-:Y:S01]  /*4fc0*/  ISETP.LT.OR P3, PT, R6, 0x9, !P1 ;  /* 0x000000090600780c */ /* 0x000fe20004f61670 */
[----:B------:R-:W-:Y:S01]  /*4fd0*/  @!P0 STG.E.U8 desc[UR20][R16.64+0x10], R75 ;  /* 0x0000104b10008986 */ /* 0x000fe2000c101114 */
[----:B0-----:R-:W-:Y:S01]  /*4fe0*/  F2FP.SATFINITE.E5M2.F32.PACK_AB_MERGE_C R5, RZ, R72, RZ ;  /* 0x00000048ff05723e */ /* 0x001fe200048060ff */
[-C--:B------:R-:W-:Y:S01]  /*4ff0*/  FMUL R60, R60, R12.reuse ;  /* 0x0000000c3c3c7220 */ /* 0x080fe20000400000 */
[C---:B------:R-:W-:Y:S01]  /*5000*/  ISETP.GE.AND P0, PT, R24.reuse, 0x21, PT ;  /* 0x000000211800780c */ /* 0x040fe20003f06270 */
[----:B------:R-:W-:Y:S01]  /*5010*/  @!P6 STG.E.U8 desc[UR20][R14.64+0x18], R73 ;  /* 0x000018490e00e986 */ /* 0x000fe2000c101114 */
[----:B------:R-:W-:Y:S01]  /*5020*/  ISETP.GE.AND P1, PT, R24, 0x22, PT ;  /* 0x000000221800780c */ /* 0x000fe20003f26270 */
[-C--:B------:R-:W-:Y:S01]  /*5030*/  FMUL R59, R59, R12.reuse ;  /* 0x0000000c3b3b7220 */ /* 0x080fe20000400000 */
[----:B------:R-:W-:Y:S01]  /*5040*/  ISETP.LT.OR P6, PT, R6, 0x1, !P0 ;  /* 0x000000010600780c */ /* 0x000fe200047c1670 */
[----:B------:R-:W-:Y:S01]  /*5050*/  FMUL R58, R58, R12 ;  /* 0x0000000c3a3a7220 */ /* 0x000fe20000400000 */
[----:B-1----:R-:W-:Y:S01]  /*5060*/  F2FP.SATFINITE.E5M2.F32.PACK_AB_MERGE_C R21, RZ, R70, RZ ;  /* 0x00000046ff15723e */ /* 0x002fe200048060ff */
[----:B------:R0:W-:Y:S01]  /*5070*/  @!P5 STG.E.U8 desc[UR20][R14.64+0x19], R5 ;  /* 0x000019050e00d986 */ /* 0x0001e2000c101114 */
[----:B------:R-:W-:Y:S01]  /*5080*/  ISETP.LT.OR P5, PT, R6, 0x1, !P1 ;  /* 0x000000010600780c */ /* 0x000fe20004fa1670 */
[-C--:B------:R-:W-:Y:S01]  /*5090*/  FMUL R57, R57, R12.reuse ;  /* 0x0000000c39397220 */ /* 0x080fe20000400000 */
[----:B------:R-:W-:Y:S01]  /*50a0*/  F2FP.SATFINITE.E5M2.F32.PACK_AB_MERGE_C R71, RZ, R71, RZ ;  /* 0x00000047ff47723e */ /* 0x000fe200048060ff */
[----:B------:R1:W-:Y:S01]  /*50b0*/  @!P3 STG.E.U8 desc[UR20][R16.64+0x19], R21 ;  /* 0x000019151000b986 */ /* 0x0003e2000c101114 */
[----:B------:R-:W-:Y:S01]  /*50c0*/  F2FP.SATFINITE.E5M2.F32.PACK_AB_MERGE_C R69, RZ, R69, RZ ;  /* 0x00000045ff45723e */ /* 0x000fe200048060ff */
[----:B------:R-:W-:Y:S01]  /*50d0*/  FMUL R56, R56, R12 ;  /* 0x0000000c38387220 */ /* 0x000fe20000400000 */
[----:B------:R-:W-:Y:S01]  /*50e0*/  F2FP.SATFINITE.E5M2.F32.PACK_AB_MERGE_C R25, RZ, R68, RZ ;  /* 0x00000044ff19723e */ /* 0x000fe200048060ff */
[----:B------:R-:W-:Y:S01]  /*50f0*/  @!P2 STG.E.U8 desc[UR20][R16.64+0x18], R71 ;  /* 0x000018471000a986 */ /* 0x000fe2000c101114 */
[----:B------:R-:W-:Y:S01]  /*5100*/  ISETP.LT.OR P3, PT, R6, 0x9, !P1 ;  /* 0x000000090600780c */ /* 0x000fe20004f61670 */
[-C--:B------:R-:W-:Y:S01]  /*5110*/  FMUL R23, R23, R12.reuse ;  /* 0x0000000c17177220 */ /* 0x080fe20000400000 */
[----:B------:R-:W-:Y:S01]  /*5120*/  ISETP.GE.AND P2, PT, R24, 0x29, PT ;  /* 0x000000291800780c */ /* 0x000fe20003f46270 */
[----:B------:R-:W-:Y:S01]  /*5130*/  @!P6 STG.E.U8 desc[UR20][R14.64+0x20], R69 ;  /* 0x000020450e00e986 */ /* 0x000fe2000c101114 */
[----:B------:R-:W-:Y:S01]  /*5140*/  ISETP.LT.OR P0, PT, R6, 0x9, !P0 ;  /* 0x000000090600780c */ /* 0x000fe20004701670 */
[----:B------:R-:W-:Y:S01]  /*5150*/  FMUL R22, R22, R12 ;  /* 0x0000000c16167220 */ /* 0x000fe20000400000 */
[----:B------:R-:W-:Y:S01]  /*5160*/  ISETP.GE.AND P1, PT, R24, 0x2a, PT ;  /* 0x0000002a1800780c */ /* 0x000fe20003f26270 */
[----:B------:R-:W-:Y:S01]  /*5170*/  @!P5 STG.E.U8 desc[UR20][R14.64+0x21], R25 ;  /* 0x000021190e00d986 */ /* 0x000fe2000c101114 */
[----:B------:R-:W-:-:S02]  /*5180*/  ISETP.LT.OR P6, PT, R6, 0x1, !P2 ;  /* 0x000000010600780c */ /* 0x000fc400057c1670 */
[C---:B------:R-:W-:Y:S02]  /*5190*/  ISETP.LT.OR P5, PT, R6.reuse, 0x1, !P1 ;  /* 0x000000010600780c */ /* 0x040fe40004fa1670 */
[----:B------:R-:W-:Y:S02]  /*51a0*/  F2FP.SATFINITE.E5M2.F32.PACK_AB_MERGE_C R67, RZ, R67, RZ ;  /* 0x00000043ff43723e */ /* 0x000fe400048060ff */
[----:B0-----:R-:W-:Y:S02]  /*51b0*/  F2FP.SATFINITE.E5M2.F32.PACK_AB_MERGE_C R5, RZ, R66, RZ ;  /* 0x00000042ff05723e */ /* 0x001fe400048060ff */
[----:B------:R-:W-:Y:S01]  /*51c0*/  F2FP.SATFINITE.E5M2.F32.PACK_AB_MERGE_C R65, RZ, R65, RZ ;  /* 0x00000041ff41723e */ /* 0x000fe200048060ff */
[----:B------:R-:W-:Y:S01]  /*51d0*/  @!P0 STG.E.U8 desc[UR20][R16.64+0x20], R67 ;  /* 0x0000204310008986 */ /* 0x000fe2000c101114 */
[----:B-1----:R-:W-:Y:S02]  /*51e0*/  F2FP.SATFINITE.E5M2.F32.PACK_AB_MERGE_C R21, RZ, R64, RZ ;  /* 0x00000040ff15723e */ /* 0x002fe400048060ff */
[C---:B------:R-:W-:Y:S01]  /*51f0*/  ISETP.LT.OR P1, PT, R6.reuse, 0x9, !P1 ;  /* 0x000000090600780c */ /* 0x040fe20004f21670 */
[----:B------:R0:W-:Y:S01]  /*5200*/  @!P3 STG.E.U8 desc[UR20][R16.64+0x21], R5 ;  /* 0x000021051000b986 */ /* 0x0001e2000c101114 */
[----:B------:R-:W-:-:S02]  /*5210*/  ISETP.LT.OR P2, PT, R6, 0x9, !P2 ;  /* 0x000000090600780c */ /* 0x000fc40005741670 */
[C---:B------:R-:W-:Y:S01]  /*5220*/  ISETP.GE.AND P3, PT, R24.reuse, 0x31, PT ;  /* 0x000000311800780c */ /* 0x040fe20003f66270 */
[----:B------:R-:W-:Y:S01]  /*5230*/  @!P6 STG.E.U8 desc[UR20][R14.64+0x28], R65 ;  /* 0x000028410e00e986 */ /* 0x000fe2000c101114 */
[----:B------:R-:W-:Y:S02]  /*5240*/  ISETP.GE.AND P0, PT, R24, 0x32, PT ;  /* 0x000000321800780c */ /* 0x000fe40003f06270 */
[----:B------:R-:W-:Y:S01]  /*5250*/  F2FP.SATFINITE.E5M2.F32.PACK_AB_MERGE_C R63, RZ, R63, RZ ;  /* 0x0000003fff3f723e */ /* 0x000fe200048060ff */
[----:B------:R1:W-:Y:S01]  /*5260*/  @!P5 STG.E.U8 desc[UR20][R14.64+0x29], R21 ;  /* 0x000029150e00d986 */ /* 0x0003e2000c101114 */
[C---:B------:R-:W-:Y:S02]  /*5270*/  ISETP.LT.OR P5, PT, R6.reuse, 0x1, !P3 ;  /* 0x000000010600780c */ /* 0x040fe40005fa1670 */
[----:B------:R-:W-:Y:S02]  /*5280*/  ISETP.LT.OR P6, PT, R6, 0x1, !P0 ;  /* 0x000000010600780c */ /* 0x000fe400047c1670 */
[----:B0-----:R-:W-:Y:S01]  /*5290*/  F2FP.SATFINITE.E5M2.F32.PACK_AB_MERGE_C R5, RZ, R62, RZ ;  /* 0x0000003eff05723e */ /* 0x001fe200048060ff */
[----:B------:R-:W-:Y:S01]  /*52a0*/  @!P2 STG.E.U8 desc[UR20][R16.64+0x28], R63 ;  /* 0x0000283f1000a986 */ /* 0x000fe2000c101114 */
[----:B------:R-:W-:-:S02]  /*52b0*/  F2FP.SATFINITE.E5M2.F32.PACK_AB_MERGE_C R61, RZ, R61, RZ ;  /* 0x0000003dff3d723e */ /* 0x000fc400048060ff */
[----:B------:R-:W-:Y:S01]  /*52c0*/  ISETP.GE.AND P2, PT, R24, 0x3a, PT ;  /* 0x0000003a1800780c */ /* 0x000fe20003f46270 */
[----:B------:R0:W-:Y:S01]  /*52d0*/  @!P1 STG.E.U8 desc[UR20][R16.64+0x29], R5 ;  /* 0x0000290510009986 */ /* 0x0001e2000c101114 */
[----:B------:R-:W-:Y:S02]  /*52e0*/  ISETP.LT.OR P1, PT, R6, 0x9, !P3 ;  /* 0x000000090600780c */ /* 0x000fe40005f21670 */
[----:B-1----:R-:W-:Y:S01]  /*52f0*/  F2FP.SATFINITE.E5M2.F32.PACK_AB_MERGE_C R21, RZ, R60, RZ ;  /* 0x0000003cff15723e */ /* 0x002fe200048060ff */
[----:B------:R-:W-:Y:S01]  /*5300*/  @!P5 STG.E.U8 desc[UR20][R14.64+0x30], R61 ;  /* 0x0000303d0e00d986 */ /* 0x000fe2000c101114 */
[----:B------:R-:W-:Y:S02]  /*5310*/  ISETP.GE.AND P3, PT, R24, 0x39, PT ;  /* 0x000000391800780c */ /* 0x000fe40003f66270 */
[C---:B------:R-:W-:Y:S01]  /*5320*/  ISETP.LT.OR P0, PT, R6.reuse, 0x9, !P0 ;  /* 0x000000090600780c */ /* 0x040fe20004701670 */
[----:B------:R1:W-:Y:S01]  /*5330*/  @!P6 STG.E.U8 desc[UR20][R14.64+0x31], R21 ;  /* 0x000031150e00e986 */ /* 0x0003e2000c101114 */
[----:B------:R-:W-:-:S02]  /*5340*/  ISETP.LT.OR P5, PT, R6, 0x1, !P3 ;  /* 0x000000010600780c */ /* 0x000fc40005fa1670 */
[C---:B------:R-:W-:Y:S02]  /*5350*/  ISETP.LT.OR P6, PT, R6.reuse, 0x1, !P2 ;  /* 0x000000010600780c */ /* 0x040fe400057c1670 */
[C---:B------:R-:W-:Y:S02]  /*5360*/  ISETP.LT.OR P3, PT, R6.reuse, 0x9, !P3 ;  /* 0x000000090600780c */ /* 0x040fe40005f61670 */
[----:B------:R-:W-:Y:S02]  /*5370*/  ISETP.LT.OR P2, PT, R6, 0x9, !P2 ;  /* 0x000000090600780c */ /* 0x000fe40005741670 */
[----:B------:R-:W-:Y:S02]  /*5380*/  F2FP.SATFINITE.E5M2.F32.PACK_AB_MERGE_C R59, RZ, R59, RZ ;  /* 0x0000003bff3b723e */ /* 0x000fe400048060ff */
[----:B0-----:R-:W-:Y:S02]  /*5390*/  F2FP.SATFINITE.E5M2.F32.PACK_AB_MERGE_C R5, RZ, R58, RZ ;  /* 0x0000003aff05723e */ /* 0x001fe400048060ff */
[----:B------:R-:W-:Y:S01]  /*53a0*/  F2FP.SATFINITE.E5M2.F32.PACK_AB_MERGE_C R57, RZ, R57, RZ ;  /* 0x00000039ff39723e */ /* 0x000fe200048060ff */
[----:B------:R0:W-:Y:S01]  /*53b0*/  @!P1 STG.E.U8 desc[UR20][R16.64+0x30], R59 ;  /* 0x0000303b10009986 */ /* 0x0001e2000c101114 */
[----:B-1----:R-:W-:-:S02]  /*53c0*/  F2FP.SATFINITE.E5M2.F32.PACK_AB_MERGE_C R21, RZ, R56, RZ ;  /* 0x00000038ff15723e */ /* 0x002fc400048060ff */
[----:B------:R-:W-:Y:S01]  /*53d0*/  F2FP.SATFINITE.E5M2.F32.PACK_AB_MERGE_C R23, RZ, R23, RZ ;  /* 0x00000017ff17723e */ /* 0x000fe200048060ff */
[----:B------:R0:W-:Y:S01]  /*53e0*/  @!P0 STG.E.U8 desc[UR20][R16.64+0x31], R5 ;  /* 0x0000310510008986 */ /* 0x0001e2000c101114 */
[----:B------:R-:W-:-:S03]  /*53f0*/  F2FP.SATFINITE.E5M2.F32.PACK_AB_MERGE_C R25, RZ, R22, RZ ;  /* 0x00000016ff19723e */ /* 0x000fc600048060ff */
[----:B------:R0:W-:Y:S04]  /*5400*/  @!P5 STG.E.U8 desc[UR20][R14.64+0x38], R57 ;  /* 0x000038390e00d986 */ /* 0x0001e8000c101114 */
[----:B------:R0:W-:Y:S04]  /*5410*/  @!P6 STG.E.U8 desc[UR20][R14.64+0x39], R21 ;  /* 0x000039150e00e986 */ /* 0x0001e8000c101114 */
[----:B------:R0:W-:Y:S04]  /*5420*/  @!P3 STG.E.U8 desc[UR20][R16.64+0x38], R23 ;  /* 0x000038171000b986 */ /* 0x0001e8000c101114 */
[----:B------:R0:W-:Y:S02]  /*5430*/  @!P2 STG.E.U8 desc[UR20][R16.64+0x39], R25 ;  /* 0x000039191000a986 */ /* 0x0001e4000c101114 */
.L_x_102:
[----:B------:R-:W-:Y:S05]  /*5440*/  BSYNC B0 ;  /* 0x0000000000007941 */ /* 0x000fea0003800000 */
.L_x_36:
[C---:B------:R-:W-:Y:S01]  /*5450*/  LEA R2, P0, R8.reuse, R2, 0x1 ;  /* 0x0000000208027211 */ /* 0x040fe200078008ff */
[----:B------:R-:W-:Y:S01]  /*5460*/  ULDC.64 UR6, c[0x0][0x650] ;  /* 0x0001940000067ab9 */ /* 0x000fe20000000a00 */
[----:B-----5:R-:W-:Y:S01]  /*5470*/  IMAD.U32 R4, RZ, RZ, UR16 ;  /* 0x00000010ff047e24 */ /* 0x020fe2000f8e00ff */
[----:B0-----:R-:W-:Y:S01]  /*5480*/  PRMT R14, RZ, 0x7610, R14 ;  /* 0x00007610ff0e7816 */ /* 0x001fe2000000000e */
[----:B------:R-:W-:Y:S01]  /*5490*/  IMAD.MOV.U32 R6, RZ, RZ, -0x1 ;  /* 0xffffffffff067424 */ /* 0x000fe200078e00ff */
[----:B------:R-:W-:Y:S01]  /*54a0*/  LEA.HI.X R3, R8, R3, R0, 0x1, P0 ;  /* 0x0000000308037211 */ /* 0x000fe200000f0c00 */
[----:B------:R0:W-:Y:S01]  /*54b0*/  SYNCS.ARRIVE.TRANS64.A1T0 RZ, [R4+UR24], RZ ;  /* 0x000000ff04ff79a7 */ /* 0x0001e20008100018 */
[----:B------:R-:W-:Y:S01]  /*54c0*/  ISETP.GE.U32.AND P0, PT, R2, UR6, PT ;  /* 0x0000000602007c0c */ /* 0x000fe2000bf06070 */
[----:B------:R-:W-:-:S03]  /*54d0*/  IMAD.MOV.U32 R5, RZ, RZ, -0x1 ;  /* 0xffffffffff057424 */ /* 0x000fc600078e00ff */
[----:B------:R-:W-:Y:S01]  /*54e0*/  ISETP.GE.U32.AND.EX P0, PT, R3, UR7, PT, P0 ;  /* 0x0000000703007c0c */ /* 0x000fe2000bf06100 */
[----:B0-----:R-:W-:-:S12]  /*54f0*/  IMAD.MOV.U32 R4, RZ, RZ, -0x1 ;  /* 0xffffffffff047424 */ /* 0x001fd800078e00ff */
[----:B------:R-:W-:Y:S05]  /*5500*/  @P0 BRA `(.L_x_103) ;  /* 0x0000000400600947 */ /* 0x000fea0003800000 */
[----:B------:R-:W0:Y:S01]  /*5510*/  S2R R26, SR_CTAID.X ;  /* 0x00000000001a7919 */ /* 0x000e220000002500 */
[----:B--234-:R-:W2:Y:S01]  /*5520*/  LDC.64 R20, c[0x0][0x628] ;  /* 0x00018a00ff147b82 */ /* 0x01cea20000000a00 */
[----:B------:R-:W-:Y:S01]  /*5530*/  ULDC UR6, c[0x0][0x150] ;  /* 0x0000540000067ab9 */ /* 0x000fe20000000800 */
[----:B-1----:R-:W-:Y:S01]  /*5540*/  IMAD.MOV.U32 R16, RZ, RZ, R2 ;  /* 0x000000ffff107224 */ /* 0x002fe200078e0002 */
[----:B------:R-:W1:Y:S01]  /*5550*/  S2R R28, SR_CTAID.Y ;  /* 0x00000000001c7919 */ /* 0x000e620000002600 */
[----:B------:R-:W-:-:S04]  /*5560*/  IMAD.MOV.U32 R17, RZ, RZ, R3 ;  /* 0x000000ffff117224 */ /* 0x000fc800078e0003 */
[----:B------:R-:W3:Y:S08]  /*5570*/  LDC R29, c[0x0][0x144] ;  /* 0x00005100ff1d7b82 */ /* 0x000ef00000000800 */
[----:B------:R-:W4:Y:S08]  /*5580*/  LDC R6, c[0x0][0x630] ;  /* 0x00018c00ff067b82 */ /* 0x000f300000000800 */
[----:B------:R-:W1:Y:S01]  /*5590*/  LDC.64 R24, c[0x0][0x620] ;  /* 0x00018800ff187b82 */ /* 0x000e620000000a00 */
[----:B--2---:R-:W-:-:S04]  /*55a0*/  ISETP.NE.U32.AND P0, PT, R20, RZ, PT ;  /* 0x000000ff1400720c */ /* 0x004fc80003f05070 */
[----:B------:R-:W-:Y:S02]  /*55b0*/  ISETP.NE.AND.EX P0, PT, R21, RZ, PT, P0 ;  /* 0x000000ff1500720c */ /* 0x000fe40003f05300 */
[----:B0-----:R-:W-:-:S05]  /*55c0*/  I2FP.F32.U32 R4, R26 ;  /* 0x0000001a00047245 */ /* 0x001fca0000201000 */
[----:B------:R-:W-:-:S04]  /*55d0*/  FMUL R4, R4, UR6 ;  /* 0x0000000604047c20 */ /* 0x000fc80008400000 */
[----:B------:R0:W2:Y:S02]  /*55e0*/  F2I.U32.TRUNC.NTZ R27, R4 ;  /* 0x00000004001b7305 */ /* 0x0000a4000020f000 */
[----:B---34-:R-:W-:Y:S05]  /*55f0*/  @!P0 BRA `(.L_x_104) ;  /* 0x0000000000288947 */ /* 0x018fea0003800000 */
[----:B------:R-:W3:Y:S02]  /*5600*/  LDC R5, c[0x0][0x634] ;  /* 0x00018d00ff057b82 */ /* 0x000ee40000000800 */
[----:B---3--:R-:W-:-:S05]  /*5610*/  IADD3 R17, P0, R2, R5, RZ ;  /* 0x0000000502117210 */ /* 0x008fca0007f1e0ff */
[----:B------:R-:W-:-:S04]  /*5620*/  IMAD.X R23, RZ, RZ, R3, P0 ;  /* 0x000000ffff177224 */ /* 0x000fc800000e0603 */
[----:B0-----:R-:W-:-:S04]  /*5630*/  IMAD.WIDE.U32 R4, R23, R20, RZ ;  /* 0x0000001417047225 */ /* 0x001fc800078e00ff */
[----:B------:R-:W-:-:S04]  /*5640*/  IMAD.WIDE.U32 R14, P0, R17, R21, R4 ;  /* 0x00000015110e7225 */ /* 0x000fc80007800004 */
[----:B------:R-:W-:-:S04]  /*5650*/  IMAD.WIDE.U32 R4, R17, R20, RZ ;  /* 0x0000001411047225 */ /* 0x000fc800078e00ff */
[----:B------:R-:W-:Y:S01]  /*5660*/  IMAD.X R17, RZ, RZ, RZ, P0 ;  /* 0x000000ffff117224 */ /* 0x000fe200000e06ff */
[----:B------:R-:W-:Y:S01]  /*5670*/  IADD3 RZ, P0, R5, R14, RZ ;  /* 0x0000000e05ff7210 */ /* 0x000fe20007f1e0ff */
[----:B------:R-:W-:-:S04]  /*5680*/  IMAD.MOV.U32 R16, RZ, RZ, R15 ;  /* 0x000000ffff107224 */ /* 0x000fc800078e000f */
[----:B------:R-:W-:-:S08]  /*5690*/  IMAD.WIDE.U32.X R16, R23, R21, R16, P0 ;  /* 0x0000001517107225 */ /* 0x000fd000000e0410 */
.L_x_104:
[-CC-:B------:R-:W-:Y:S01]  /*56a0*/  SHF.R.U64 R22, R16, R6.reuse, R17.reuse ;  /* 0x0000000610167219 */ /* 0x180fe20000001211 */
[----:B------:R-:W3:Y:S01]  /*56b0*/  LDC.64 R32, c[0x0][0x640] ;  /* 0x00019000ff207b82 */ /* 0x000ee20000000a00 */
[----:B0-----:R-:W-:Y:S01]  /*56c0*/  SHF.R.U32.HI R4, RZ, R6, R17 ;  /* 0x00000006ff047219 */ /* 0x001fe20000011611 */
[----:B--2---:R-:W-:Y:S01]  /*56d0*/  IMAD.MOV R27, RZ, RZ, -R27 ;  /* 0x000000ffff1b7224 */ /* 0x004fe200078e0a1b */
[----:B------:R-:W-:Y:S01]  /*56e0*/  IADD3 R15, P0, RZ, -R22, RZ ;  /* 0x80000016ff0f7210 */ /* 0x000fe20007f1e0ff */
[----:B------:R-:W-:Y:S01]  /*56f0*/  ULDC UR6, c[0x0][0x154] ;  /* 0x0000550000067ab9 */ /* 0x000fe20000000800 */
[----:B------:R-:W-:Y:S02]  /*5700*/  IMAD.MOV.U32 R17, RZ, RZ, 0x1 ;  /* 0x00000001ff117424 */ /* 0x000fe400078e00ff */
[----:B------:R-:W-:Y:S01]  /*5710*/  IMAD R27, R29, R27, R26 ;  /* 0x0000001b1d1b7224 */ /* 0x000fe200078e021a */
[----:B------:R-:W0:Y:S01]  /*5720*/  LDC R14, c[0x0][0x618] ;  /* 0x00018600ff0e7b82 */ /* 0x000e220000000800 */
[----:B------:R-:W-:-:S04]  /*5730*/  IMAD.X R5, RZ, RZ, ~R4, P0 ;  /* 0x000000ffff057224 */ /* 0x000fc800000e0e04 */
[-C--:B-1----:R-:W-:Y:S02]  /*5740*/  IMAD R6, R5, R24.reuse, RZ ;  /* 0x0000001805067224 */ /* 0x082fe400078e02ff */
[C---:B------:R-:W-:Y:S01]  /*5750*/  IMAD.WIDE.U32 R4, R15.reuse, R24, R2 ;  /* 0x000000180f047225 */ /* 0x040fe200078e0002 */
[----:B------:R-:W1:Y:S03]  /*5760*/  LDC R16, c[0x0][0x608] ;  /* 0x00018200ff107b82 */ /* 0x000e660000000800 */
[----:B------:R-:W-:Y:S01]  /*5770*/  IMAD R15, R15, R25, R6 ;  /* 0x000000190f0f7224 */ /* 0x000fe200078e0206 */
[----:B------:R-:W-:-:S03]  /*5780*/  I2FP.F32.U32 R6, R28 ;  /* 0x0000001c00067245 */ /* 0x000fc60000201000 */
[----:B------:R-:W-:Y:S01]  /*5790*/  IMAD.IADD R5, R5, 0x1, R15 ;  /* 0x0000000105057824 */ /* 0x000fe200078e020f */
[----:B------:R-:W2:Y:S01]  /*57a0*/  LDC R30, c[0x0][0x658] ;  /* 0x00019600ff1e7b82 */ /* 0x000ea20000000800 */
[----:B---3--:R-:W-:Y:S01]  /*57b0*/  ISETP.NE.U32.AND P0, PT, R32, RZ, PT ;  /* 0x000000ff2000720c */ /* 0x008fe20003f05070 */
[----:B------:R-:W-:-:S03]  /*57c0*/  IMAD.MOV.U32 R15, RZ, RZ, -0x1 ;  /* 0xffffffffff0f7424 */ /* 0x000fc600078e00ff */
[----:B------:R-:W-:-:S03]  /*57d0*/  ISETP.NE.AND.EX P0, PT, R33, RZ, PT, P0 ;  /* 0x000000ff2100720c */ /* 0x000fc60003f05300 */
[----:B------:R-:W3:Y:S01]  /*57e0*/  LDC R25, c[0x0][0x148] ;  /* 0x00005200ff197b82 */ /* 0x000ee20000000800 */
[-CC-:B0-----:R-:W-:Y:S02]  /*57f0*/  SHF.R.U64 R20, R4, R14.reuse, R5.reuse ;  /* 0x0000000e04147219 */ /* 0x181fe40000001205 */
[----:B------:R-:W-:Y:S01]  /*5800*/  SHF.R.U32.HI R5, RZ, R14, R5 ;  /* 0x0000000eff057219 */ /* 0x000fe20000011605 */
[----:B------:R-:W-:-:S04]  /*5810*/  FMUL R14, R6, UR6 ;  /* 0x00000006060e7c20 */ /* 0x000fc80008400000 */
[----:B------:R-:W0:Y:S01]  /*5820*/  LDC R26, c[0x0][0x600] ;  /* 0x00018000ff1a7b82 */ /* 0x000e220000000800 */
[----:B------:R4:W0:Y:S01]  /*5830*/  F2I.U32.TRUNC.NTZ R23, R14 ;  /* 0x0000000e00177305 */ /* 0x000822000020f000 */
[-CC-:B-1----:R-:W-:Y:S02]  /*5840*/  SHF.R.U64 R6, R20, R16.reuse, R5.reuse ;  /* 0x0000001014067219 */ /* 0x182fe40000001205 */
[----:B------:R-:W-:-:S04]  /*5850*/  SHF.R.U32.HI R5, RZ, R16, R5 ;  /* 0x00000010ff057219 */ /* 0x000fc80000011605 */
[----:B------:R-:W1:Y:S01]  /*5860*/  LDC R31, c[0x0][0x648] ;  /* 0x00019200ff1f7b82 */ /* 0x000e620000000800 */
[-CC-:B--2---:R-:W-:Y:S02]  /*5870*/  SHF.R.U64 R24, R6, R30.reuse, R5.reuse ;  /* 0x0000001e06187219 */ /* 0x184fe40000001205 */
[-C--:B------:R-:W-:Y:S02]  /*5880*/  SHF.L.U32 R15, R15, R30.reuse, RZ ;  /* 0x0000001e0f0f7219 */ /* 0x080fe400000006ff */
[-C--:B------:R-:W-:Y:S01]  /*5890*/  SHF.R.U32.HI R5, RZ, R30.reuse, R5 ;  /* 0x0000001eff057219 */ /* 0x080fe20000011605 */
[----:B------:R-:W-:Y:S01]  /*58a0*/  IMAD.MOV.U32 R4, RZ, RZ, R24 ;  /* 0x000000ffff047224 */ /* 0x000fe200078e0018 */
[----:B------:R-:W-:Y:S01]  /*58b0*/  SHF.L.U32 R30, R17, R30, RZ ;  /* 0x0000001e111e7219 */ /* 0x000fe200000006ff */
[----:B------:R-:W2:Y:S01]  /*58c0*/  LDC R34, c[0x0][0x638] ;  /* 0x00018e00ff227b82 */ /* 0x000ea20000000800 */
[----:B------:R-:W-:-:S07]  /*58d0*/  LOP3.LUT R29, RZ, R15, RZ, 0x33, !PT ;  /* 0x0000000fff1d7212 */ /* 0x000fce00078e33ff */
[----:B------:R-:W0:Y:S01]  /*58e0*/  LDC R35, c[0x0][0x610] ;  /* 0x00018400ff237b82 */ /* 0x000e220000000800 */
        /* <DEDUP_REMOVED lines=11> */
.L_x_105:
[----:B-1----:R-:W-:Y:S01]  /*59a0*/  SHF.R.U64 R4, R4, R31, R5 ;  /* 0x0000001f04047219 */ /* 0x002fe20000001205 */
[----:B0-----:R-:W-:Y:S01]  /*59b0*/  VIADD R17, R26, 0xffffffff ;  /* 0xffffffff1a117836 */ /* 0x001fe20000000000 */
[----:B------:R-:W-:Y:S01]  /*59c0*/  LOP3.LUT R15, R6, R29, RZ, 0xc0, !PT ;  /* 0x0000001d060f7212 */ /* 0x000fe200078ec0ff */
[----:B------:R-:W-:Y:S02]  /*59d0*/  IMAD.MOV R23, RZ, RZ, -R23 ;  /* 0x000000ffff177224 */ /* 0x000fe400078e0a17 */
[----:B------:R-:W-:Y:S02]  /*59e0*/  IMAD.MOV R5, RZ, RZ, -R4 ;  /* 0x000000ffff057224 */ /* 0x000fe400078e0a04 */
[----:B------:R-:W-:Y:S01]  /*59f0*/  IMAD R6, R30, R4, R15 ;  /* 0x000000041e067224 */ /* 0x000fe200078e020f */
[----:B------:R-:W-:Y:S01]  /*5a00*/  LOP3.LUT R15, R20, R17, RZ, 0xc0, !PT ;  /* 0x00000011140f7212 */ /* 0x000fe200078ec0ff */
[----:B---3--:R-:W-:Y:S02]  /*5a10*/  @P4 IMAD R27, R25, R23, R28 ;  /* 0x00000017191b4224 */ /* 0x008fe400078e021c */
[----:B--2---:R-:W-:-:S02]  /*5a20*/  IMAD R4, R5, R34, R24 ;  /* 0x0000002205047224 */ /* 0x004fc400078e0218 */
[----:B------:R-:W-:Y:S02]  /*5a30*/  IMAD R6, R6, R35, R27 ;  /* 0x0000002306067224 */ /* 0x000fe400078e021b */
[----:B------:R-:W-:Y:S02]  /*5a40*/  IMAD R5, R4, R26, R15 ;  /* 0x0000001a04057224 */ /* 0x000fe400078e020f */
[----:B------:R-:W-:-:S03]  /*5a50*/  IMAD.MOV.U32 R14, RZ, RZ, 0x1 ;  /* 0x00000001ff0e7424 */ /* 0x000fc600078e00ff */
[----:B------:R-:W-:Y:S02]  /*5a60*/  SEL R4, R5, R6, !P4 ;  /* 0x0000000605047207 */ /* 0x000fe40006000000 */
[----:B------:R-:W-:Y:S01]  /*5a70*/  SEL R6, R6, R5, !P4 ;  /* 0x0000000506067207 */ /* 0x000fe20006000000 */
[----:B------:R-:W-:-:S07]  /*5a80*/  IMAD.MOV.U32 R5, RZ, RZ, R22 ;  /* 0x000000ffff057224 */ /* 0x000fce00078e0016 */
.L_x_103:
[----:B------:R-:W-:Y:S02]  /*5a90*/  LOP3.LUT P0, RZ, R14, 0xff, RZ, 0xc0, !PT ;  /* 0x000000ff0eff7812 */ /* 0x000fe4000780c0ff */
[----:B------:R-:W-:-:S11]  /*5aa0*/  LOP3.LUT R87, R87, 0x1, RZ, 0x3c, !PT ;  /* 0x0000000157577812 */ /* 0x000fd600078e3cff */
[----:B------:R-:W-:Y:S05]  /*5ab0*/  @P0 BRA `(.L_x_106) ;  /* 0xffffffc000140947 */ /* 0x000fea000383ffff */
[----:B------:R-:W-:Y:S05]  /*5ac0*/  EXIT ;  /* 0x000000000000794d */ /* 0x000fea0003800000 */
.L_x_14:
[----:B------:R-:W-:-:S08]  /*5ad0*/  ISETP.NE.AND P0, PT, R20, RZ, PT ;  /* 0x000000ff1400720c */ /* 0x000fd00003f05270 */
[----:B-----5:R-:W0:-:S00]  /*5ae0*/  USETMAXREG.DEALLOC.CTAPOOL 0x28 ;  /* 0x00000028000079c8 */ /* 0x020e0000080e0500 */
[----:B------:R-:W-:Y:S05]  /*5af0*/  @P0 EXIT ;  /* 0x000000000000094d */ /* 0x000fea0003800000 */
[----:B0-----:R-:W-:Y:S01]  /*5b00*/  LOP3.LUT P0, RZ, R16, 0xff, RZ, 0xc0, !PT ;  /* 0x000000ff10ff7812 */ /* 0x001fe2000780c0ff */
[----:B------:R-:W-:Y:S02]  /*5b10*/  IMAD.MOV.U32 R13, RZ, RZ, 0x1 ;  /* 0x00000001ff0d7424 */ /* 0x000fe400078e00ff */
[----:B------:R-:W-:-:S10]  /*5b20*/  IMAD.MOV.U32 R12, RZ, RZ, RZ ;  /* 0x000000ffff0c7224 */ /* 0x000fd400078e00ff */
[----:B------:R-:W-:Y:S05]  /*5b30*/  @!P0 BRA `(.L_x_107) ;  /* 0x0000000c00008947 */ /* 0x000fea0003800000 */
[----:B------:R-:W-:Y:S01]  /*5b40*/  LOP3.LUT P0, RZ, R11, 0x1f, RZ, 0xc0, !PT ;  /* 0x0000001f0bff7812 */ /* 0x000fe2000780c0ff */
[----:B------:R-:W-:Y:S01]  /*5b50*/  ULDC UR5, c[0x0][0x658] ;  /* 0x0001960000057ab9 */ /* 0x000fe20000000800 */
[----:B------:R-:W-:Y:S01]  /*5b60*/  UMOV UR6, 0xffffffff ;  /* 0xffffffff00067882 */ /* 0x000fe20000000000 */
[----:B------:R-:W-:Y:S01]  /*5b70*/  BSSY B0, `(.L_x_107) ;  /* 0x00000bc000007945 */ /* 0x000fe20003800000 */
[----:B------:R-:W-:Y:S01]  /*5b80*/  USHF.L.U32 UR6, UR6, UR5, URZ ;  /* 0x0000000506067299 */ /* 0x000fe2000800063f */
[C---:B------:R-:W-:Y:S01]  /*5b90*/  ISETP.NE.AND P2, PT, R10.reuse, RZ, PT ;  /* 0x000000ff0a00720c */ /* 0x040fe20003f45270 */
[----:B------:R-:W-:Y:S01]  /*5ba0*/  IMAD.MOV.U32 R15, RZ, RZ, 0x1 ;  /* 0x00000001ff0f7424 */ /* 0x000fe200078e00ff */
[----:B------:R-:W-:Y:S01]  /*5bb0*/  ISETP.NE.OR P0, PT, R10, RZ, !P0 ;  /* 0x000000ff0a00720c */ /* 0x000fe20004705670 */
[----:B------:R-:W-:Y:S01]  /*5bc0*/  IMAD.MOV.U32 R13, RZ, RZ, 0x1 ;  /* 0x00000001ff0d7424 */ /* 0x000fe200078e00ff */
[----:B------:R-:W-:Y:S01]  /*5bd0*/  LOP3.LUT R14, R7, 0x2, RZ, 0xfc, !PT ;  /* 0x00000002070e7812 */ /* 0x000fe200078efcff */
[----:B------:R-:W-:Y:S01]  /*5be0*/  IMAD.MOV.U32 R12, RZ, RZ, RZ ;  /* 0x000000ffff0c7224 */ /* 0x000fe200078e00ff */
[----:B------:R-:W-:Y:S01]  /*5bf0*/  ULDC UR4, c[0x0][0x600] ;  /* 0x0001800000047ab9 */ /* 0x000fe20000000800 */
[----:B------:R-:W-:Y:S01]  /*5c00*/  UMOV UR7, 0x1 ;  /* 0x0000000100077882 */ /* 0x000fe20000000000 */
[----:B------:R-:W-:-:S02]  /*5c10*/  UIADD3 UR22, UR13, 0x1, URZ ;  /* 0x000000010d167890 */ /* 0x000fc4000fffe03f */
[----:B------:R-:W-:Y:S02]  /*5c20*/  UIADD3 UR16, UR4, -0x1, URZ ;  /* 0xffffffff04107890 */ /* 0x000fe4000fffe03f */
[----:B------:R-:W-:Y:S02]  /*5c30*/  USHF.L.U32 UR18, UR7, UR5, URZ ;  /* 0x0000000507127299 */ /* 0x000fe4000800063f */
[----:B------:R-:W-:Y:S01]  /*5c40*/  ULOP3.LUT UR17, URZ, UR6, URZ, 0x33, !UPT ;  /* 0x000000063f117292 */ /* 0x000fe2000f8e333f */
[----:B------:R-:W-:-:S11]  /*5c50*/  ULDC.64 UR20, c[0x0][0x198] ;  /* 0x0000660000147ab9 */ /* 0x000fd60000000a00 */
.L_x_119:
[----:B------:R-:W-:-:S03]  /*5c60*/  UMOV UR4, 0xffffffff ;  /* 0xffffffff00047882 */ /* 0x000fc60000000000 */
[----:B------:R-:W-:Y:S05]  /*5c70*/  BRA.DIV UR4, `(.L_x_108) ;  /* 0x0000002e04207947 */ /* 0x000fea000b800000 */
[----:B------:R-:W-:-:S13]  /*5c80*/  ELECT P1, URZ, PT ;  /* 0x00000000003f782f */ /* 0x000fda0003820000 */
.L_x_184:
[----:B------:R-:W0:Y:S01]  /*5c90*/  LDC R10, c[0x0][0x28c] ;  /* 0x0000a300ff0a7b82 */ /* 0x000e220000000800 */
[----:B------:R-:W-:Y:S01]  /*5ca0*/  BSSY B1, `(.L_x_109) ;  /* 0x0000035000017945 */ /* 0x000fe20003800000 */
[----:B0-----:R-:W-:-:S13]  /*5cb0*/  ISETP.LT.OR P1, PT, R10, 0x1, !P1 ;  /* 0x000000010a00780c */ /* 0x001fda0004f21670 */
[----:B------:R-:W-:Y:S05]  /*5cc0*/  @P1 BRA `(.L_x_110) ;  /* 0x0000000000c81947 */ /* 0x000fea0003800000 */
[----:B------:R-:W-:Y:S02]  /*5cd0*/  IMAD.SHL.U32 R16, R4, 0x40, RZ ;  /* 0x0000004004107824 */ /* 0x000fe400078e00ff */
[----:B------:R-:W-:Y:S02]  /*5ce0*/  IMAD.SHL.U32 R17, R6, 0x40, RZ ;  /* 0x0000004006117824 */ /* 0x000fe400078e00ff */
[----:B------:R-:W-:Y:S02]  /*5cf0*/  IMAD.MOV.U32 R18, RZ, RZ, RZ ;  /* 0x000000ffff127224 */ /* 0x000fe400078e00ff */
[----:B------:R-:W-:Y:S02]  /*5d00*/  IMAD.U32 R20, RZ, RZ, UR22 ;  /* 0x00000016ff147e24 */ /* 0x000fe4000f8e00ff */
[----:B------:R-:W-:Y:S02]  /*5d10*/  IMAD.MOV.U32 R4, RZ, RZ, R13 ;  /* 0x000000ffff047224 */ /* 0x000fe400078e000d */
[----:B------:R-:W-:-:S07]  /*5d20*/  IMAD.MOV.U32 R6, RZ, RZ, R12 ;  /* 0x000000ffff067224 */ /* 0x000fce00078e000c */
.L_x_114:
[----:B------:R-:W0:Y:S01]  /*5d30*/  S2R R11, SR_CgaCtaId ;  /* 0x00000000000b7919 */ /* 0x000e220000008800 */
[----:B------:R-:W-:-:S04]  /*5d40*/  MOV R10, 0x400 ;  /* 0x00000400000a7802 */ /* 0x000fc80000000f00 */
[----:B0-----:R-:W-:Y:S02]  /*5d50*/  LEA R21, R11, R10, 0x18 ;  /* 0x0000000a0b157211 */ /* 0x001fe400078ec0ff */
[----:B------:R-:W-:Y:S01]  /*5d60*/  SHF.L.U32 R10, R4, 0x1f, RZ ;  /* 0x0000001f040a7819 */ /* 0x000fe200000006ff */
[----:B------:R-:W0:Y:S02]  /*5d70*/  @!P2 LDC R11, c[0x0][0x500] ;  /* 0x00014000ff0bab82 */ /* 0x000e240000000800 */
[----:B------:R-:W-:-:S04]  /*5d80*/  IMAD R19, R6, 0x8, R21 ;  /* 0x0000000806137824 */ /* 0x000fc800078e0215 */
[----:B------:R-:W1:Y:S02]  /*5d90*/  SYNCS.PHASECHK.TRANS64.TRYWAIT P1, [R19+URZ+0x1c0], R10 ;  /* 0x0001c00a130075a7 */ /* 0x000e64000802017f */
[----:B-1----:R-:W-:Y:S05]  /*5da0*/  @!P1 BRA `(.L_x_111) ;  /* 0x0000002800f49947 */ /* 0x002fea0003800000 */
.L_x_185:
[----:B-1----:R-:W-:Y:S01]  /*5db0*/  PRMT R10, R14, 0x9910, RZ ;  /* 0x000099100e0a7816 */ /* 0x002fe200000000ff */
[----:B0-----:R0:W-:Y:S03]  /*5dc0*/  @!P2 SYNCS.ARRIVE.TRANS64 RZ, [R19+URZ], R11 ;  /* 0x0000000b13ffa9a7 */ /* 0x0011e6000800003f */
[----:B------:R-:W-:-:S13]  /*5dd0*/  ISETP.NE.AND P1, PT, R10, 0x2, PT ;  /* 0x000000020a00780c */ /* 0x000fda0003f25270 */
[----:B0-----:R-:W-:Y:S05]  /*5de0*/  @P1 BRA `(.L_x_112) ;  /* 0x0000000000041947 */ /* 0x001fea0003800000 */
[----:B------:R-:W-:Y:S01]  /*5df0*/  BPT.TRAP 0x1 ;  /* 0x000000040000795c */ /* 0x000fe20000300000 */
.L_x_112:
[----:B------:R-:W-:Y:S05]  /*5e00*/  @P0 BRA `(.L_x_113) ;  /* 0x0000000000040947 */ /* 0x000fea0003800000 */
[----:B------:R-:W-:Y:S01]  /*5e10*/  BPT.TRAP 0x1 ;  /* 0x000000040000795c */ /* 0x000fe20000300000 */
.L_x_113:
[----:B------:R-:W-:Y:S01]  /*5e20*/  IMAD R21, R6, 0x800, R21 ;  /* 0x0000080006157824 */ /* 0x000fe200078e0215 */
[----:B------:R-:W-:Y:S01]  /*5e30*/  R2UR UR9, R19 ;  /* 0x00000000130972ca */ /* 0x000fe200000e0000 */
[----:B------:R-:W-:Y:S01]  /*5e40*/  VIADD R20, R20, 0xffffffff ;  /* 0xffffffff14147836 */ /* 0x000fe20000000000 */
[----:B------:R-:W-:Y:S01]  /*5e50*/  UIADD3 UR4, UP0, UR20, 0xf0, URZ ;  /* 0x000000f014047890 */ /* 0x000fe2000ff1e03f */
[----:B------:R-:W-:Y:S01]  /*5e60*/  R2UR UR11, R17 ;  /* 0x00000000110b72ca */ /* 0x000fe200000e0000 */
[----:B------:R-:W-:Y:S01]  /*5e70*/  UIADD3 UR24, UP1, UR20, 0x1f0, URZ ;  /* 0x000001f014187890 */ /* 0x000fe2000ff3e03f */
[----:B------:R-:W-:Y:S01]  /*5e80*/  R2UR UR8, R21 ;  /* 0x00000000150872ca */ /* 0x000fe200000e0000 */
[----:B------:R-:W-:Y:S01]  /*5e90*/  UIADD3.X UR5, URZ, UR21, URZ, UP0, !UPT ;  /* 0x000000153f057290 */ /* 0x000fe200087fe43f */
[----:B------:R-:W-:Y:S01]  /*5ea0*/  R2UR UR10, R18 ;  /* 0x00000000120a72ca */ /* 0x000fe200000e0000 */
[----:B------:R-:W-:Y:S01]  /*5eb0*/  VIADD R6, R6, 0x1 ;  /* 0x0000000106067836 */ /* 0x000fe20000000000 */
[----:B------:R-:W-:Y:S01]  /*5ec0*/  R2UR UR12, R5 ;  /* 0x00000000050c72ca */ /* 0x000fe200000e0000 */
[----:B------:R-:W-:Y:S01]  /*5ed0*/  UIADD3.X UR25, URZ, UR21, URZ, UP1, !UPT ;  /* 0x000000153f197290 */ /* 0x000fe20008ffe43f */
[----:B------:R-:W-:Y:S01]  /*5ee0*/  R2UR UR19, R16 ;  /* 0x00000000101372ca */ /* 0x000fe200000e0000 */
[----:B------:R-:W-:Y:S01]  /*5ef0*/  UMOV UR6, 0x0 ;  /* 0x0000000000067882 */ /* 0x000fe20000000000 */
[----:B------:R-:W-:Y:S01]  /*5f00*/  ISETP.GT.AND P3, PT, R20, 0x1, PT ;  /* 0x000000011400780c */ /* 0x000fe20003f64270 */
[----:B------:R-:W-:Y:S01]  /*5f10*/  UMOV UR7, 0x10000000 ;  /* 0x1000000000077882 */ /* 0x000fe20000000000 */
[----:B------:R-:W-:Y:S01]  /*5f20*/  ISETP.NE.AND P1, PT, R6, 0x38, PT ;  /* 0x000000380600780c */ /* 0x000fe20003f25270 */
[----:B------:R-:W-:-:S02]  /*5f30*/  VIADD R18, R18, 0x20 ;  /* 0x0000002012127836 */ /* 0x000fc40000000000 */
[----:B------:R-:W-:Y:S01]  /*5f40*/  UIADD3 UR14, UR8, 0x480, URZ ;  /* 0x00000480080e7890 */ /* 0x000fe2000fffe03f */
[----:B------:R-:W-:Y:S01]  /*5f50*/  SEL R11, RZ, 0x1, P1 ;  /* 0x00000001ff0b7807 */ /* 0x000fe20000800000 */
[----:B------:R-:W-:Y:S01]  /*5f60*/  UIADD3 UR15, UR8, 0x1c480, URZ ;  /* 0x0001c480080f7890 */ /* 0x000fe2000fffe03f */
[----:B------:R-:W-:Y:S02]  /*5f70*/  SEL R6, R6, RZ, P1 ;  /* 0x000000ff06067207 */ /* 0x000fe40000800000 */
[----:B------:R-:W-:Y:S02]  /*5f80*/  LOP3.LUT R4, R4, R11, RZ, 0x3c, !PT ;  /* 0x0000000b04047212 */ /* 0x000fe400078e3cff */
[----:B------:R-:W-:Y:S02]  /*5f90*/  UMOV UR8, UR14 ;  /* 0x0000000e00087c82 */ /* 0x000fe40008000000 */
[----:B------:R0:W-:Y:S02]  /*5fa0*/  UTMALDG.3D [UR8], [UR4], desc[UR6] ;  /* 0x00000608040075b4 */ /* 0x0001e40008011000 */
[----:B0-----:R-:W-:Y:S01]  /*5fb0*/  UMOV UR8, UR15 ;  /* 0x0000000f00087c82 */ /* 0x001fe20008000000 */
[----:B------:R-:W-:-:S02]  /*5fc0*/  UMOV UR11, UR19 ;  /* 0x00000013000b7c82 */ /* 0x000fc40008000000 */
[----:B------:R0:W-:Y:S02]  /*5fd0*/  UTMALDG.3D [UR8], [UR24], desc[UR6] ;  /* 0x00000608180075b4 */ /* 0x0001e40008011000 */
[----:B0-----:R-:W-:Y:S05]  /*5fe0*/  @P3 BRA `(.L_x_114) ;  /* 0xfffffffc00503947 */ /* 0x001fea000383ffff */
.L_x_110:
[----:B------:R-:W-:Y:S05]  /*5ff0*/  BSYNC B1 ;  /* 0x0000000000017941 */ /* 0x000fea0003800000 */
.L_x_109:
[----:B------:R-:W-:Y:S01]  /*6000*/  LOP3.LUT P5, RZ, R15, 0xff, RZ, 0xc0, !PT ;  /* 0x000000ff0fff7812 */ /* 0x000fe200078ac0ff */
[----:B------:R-:W-:Y:S01]  /*6010*/  VIADD R11, R12, UR13 ;  /* 0x0000000d0c0b7c36 */ /* 0x000fe20008000000 */
[----:B------:R-:W-:Y:S01]  /*6020*/  ULDC.64 UR4, c[0x0][0x650] ;  /* 0x0001940000047ab9 */ /* 0x000fe20000000a00 */
[----:B------:R-:W-:Y:S01]  /*6030*/  IMAD.U32 R6, RZ, RZ, UR13 ;  /* 0x0000000dff067e24 */ /* 0x000fe2000f8e00ff */
[----:B------:R-:W-:Y:S01]  /*6040*/  UISETP.GE.U32.AND UP0, UPT, UR13, 0x38, UPT ;  /* 0x000000380d00788c */ /* 0x000fe2000bf06070 */
[----:B------:R-:W-:Y:S01]  /*6050*/  BSSY B1, `(.L_x_115) ;  /* 0x000006b000017945 */ /* 0x000fe20003800000 */
[----:B------:R-:W-:Y:S02]  /*6060*/  ISETP.GT.U32.AND P1, PT, R11, 0x37, PT ;  /* 0x000000370b00780c */ /* 0x000fe40003f24070 */
[----:B------:R-:W-:Y:S02]  /*6070*/  PRMT R10, RZ, 0x7610, R10 ;  /* 0x00007610ff0a7816 */ /* 0x000fe4000000000a */
[----:B------:R-:W-:-:S02]  /*6080*/  ISETP.LT.U32.AND P1, PT, R6, 0x38, P1 ;  /* 0x000000380600780c */ /* 0x000fc40000f21070 */
[----:B------:R-:W-:Y:S01]  /*6090*/  PLOP3.LUT P3, PT, PT, PT, UP0, 0x80, 0x0 ;  /* 0x000000000000781c */ /* 0x000fe20003f6f008 */
[----:B------:R-:W0:Y:S01]  /*60a0*/  @P5 S2R R5, SR_CgaCtaId ;  /* 0x0000000000055919 */ /* 0x000e220000008800 */
[----:B------:R-:W-:Y:S02]  /*60b0*/  @P5 MOV R4, 0x400 ;  /* 0x0000040000045802 */ /* 0x000fe40000000f00 */
[----:B------:R-:W-:Y:S02]  /*60c0*/  SEL R6, RZ, 0x1, !P1 ;  /* 0x00000001ff067807 */ /* 0x000fe40004800000 */
[----:B------:R-:W-:Y:S02]  /*60d0*/  PRMT R15, RZ, 0x7610, R15 ;  /* 0x00007610ff0f7816 */ /* 0x000fe4000000000f */
[----:B------:R-:W-:Y:S01]  /*60e0*/  LOP3.LUT R13, R13, R6, RZ, 0x3c, !PT ;  /* 0x000000060d0d7212 */ /* 0x000fe200078e3cff */
[----:B------:R-:W-:Y:S01]  /*60f0*/  IMAD.MOV.U32 R6, RZ, RZ, -0x1 ;  /* 0xffffffffff067424 */ /* 0x000fe200078e00ff */
[----:B0-----:R-:W-:-:S04]  /*6100*/  @P5 LEA R4, R5, R4, 0x18 ;  /* 0x0000000405045211 */ /* 0x001fc800078ec0ff */
[----:B------:R0:W-:Y:S01]  /*6110*/  @P5 SYNCS.ARRIVE.TRANS64.A1T0 RZ, [R4+URZ+0x3b8], RZ ;  /* 0x0003b8ff04ff59a7 */ /* 0x0001e2000810003f */
[----:B------:R-:W-:-:S04]  /*6120*/  IADD3 R2, P5, R2, R8, RZ ;  /* 0x0000000802027210 */ /* 0x000fc80007fbe0ff */
[----:B------:R-:W-:Y:S01]  /*6130*/  ISETP.GE.U32.AND P1, PT, R2, UR4, PT ;  /* 0x0000000402007c0c */ /* 0x000fe2000bf26070 */
[----:B------:R-:W-:Y:S01]  /*6140*/  IMAD.X R3, R3, 0x1, R0, P5 ;  /* 0x0000000103037824 */ /* 0x000fe200028e0600 */
[----:B0-----:R-:W-:-:S04]  /*6150*/  SHF.R.U32.HI R4, RZ, 0x3, R11 ;  /* 0x00000003ff047819 */ /* 0x001fc8000001160b */
[----:B------:R-:W-:Y:S01]  /*6160*/  ISETP.GE.U32.AND.EX P1, PT, R3, UR5, PT, P1 ;  /* 0x0000000503007c0c */ /* 0x000fe2000bf26110 */
[----:B------:R-:W-:-:S04]  /*6170*/  IMAD.WIDE.U32 R4, R4, 0x24924925, RZ ;  /* 0x2492492504047825 */ /* 0x000fc800078e00ff */
[----:B------:R-:W-:Y:S01]  /*6180*/  IMAD R12, R5, -0x38, R11 ;  /* 0xffffffc8050c7824 */ /* 0x000fe200078e020b */
[----:B------:R-:W-:Y:S01]  /*6190*/  @P3 LOP3.LUT R13, R13, 0x1, R5, 0x78, !PT ;  /* 0x000000010d0d3812 */ /* 0x000fe200078e7805 */
[----:B------:R-:W-:Y:S02]  /*61a0*/  IMAD.MOV.U32 R4, RZ, RZ, -0x1 ;  /* 0xffffffffff047424 */ /* 0x000fe400078e00ff */
[----:B------:R-:W-:-:S04]  /*61b0*/  IMAD.MOV.U32 R5, RZ, RZ, -0x1 ;  /* 0xffffffffff057424 */ /* 0x000fc800078e00ff */
[----:B------:R-:W-:Y:S05]  /*61c0*/  @P1 BRA `(.L_x_116) ;  /* 0x00000004004c1947 */ /* 0x000fea0003800000 */
[----:B------:R-:W0:Y:S01]  /*61d0*/  S2R R17, SR_CTAID.X ;  /* 0x0000000000117919 */ /* 0x000e220000002500 */
[----:B------:R-:W-:Y:S01]  /*61e0*/  ULDC.64 UR4, c[0x0][0x628] ;  /* 0x00018a0000047ab9 */ /* 0x000fe20000000a00 */
[----:B------:R-:W1:Y:S01]  /*61f0*/  LDC R18, c[0x0][0x144] ;  /* 0x00005100ff127b82 */ /* 0x000e620000000800 */
[----:B------:R-:W-:Y:S01]  /*6200*/  ISETP.NE.U32.AND P1, PT, RZ, UR4, PT ;  /* 0x00000004ff007c0c */ /* 0x000fe2000bf25070 */
[----:B------:R-:W2:Y:S01]  /*6210*/  S2R R6, SR_CTAID.Y ;  /* 0x0000000000067919 */ /* 0x000ea20000002600 */
[----:B------:R-:W-:Y:S01]  /*6220*/  ULDC UR6, c[0x0][0x150] ;  /* 0x0000540000067ab9 */ /* 0x000fe20000000800 */
[----:B------:R-:W-:Y:S01]  /*6230*/  ULDC UR7, c[0x0][0x630] ;  /* 0x00018c0000077ab9 */ /* 0x000fe20000000800 */
[----:B------:R-:W-:Y:S01]  /*6240*/  ISETP.NE.AND.EX P1, PT, RZ, UR5, PT, P1 ;  /* 0x00000005ff007c0c */ /* 0x000fe2000bf25310 */
[----:B------:R-:W-:Y:S01]  /*6250*/  IMAD.MOV.U32 R4, RZ, RZ, R2 ;  /* 0x000000ffff047224 */ /* 0x000fe200078e0002 */
[----:B0-----:R-:W-:-:S05]  /*6260*/  I2FP.F32.U32 R5, R17 ;  /* 0x0000001100057245 */ /* 0x001fca0000201000 */
[----:B------:R-:W-:Y:S01]  /*6270*/  FMUL R20, R5, UR6 ;  /* 0x0000000605147c20 */ /* 0x000fe20008400000 */
[----:B------:R-:W-:-:S05]  /*6280*/  IMAD.MOV.U32 R5, RZ, RZ, R3 ;  /* 0x000000ffff057224 */ /* 0x000fca00078e0003 */
[----:B--2---:R-:W-:Y:S05]  /*6290*/  @!P1 BRA `(.L_x_117) ;  /* 0x0000000000289947 */ /* 0x004fea0003800000 */
[----:B------:R-:W-:Y:S02]  /*62a0*/  ULDC UR6, c[0x0][0x634] ;  /* 0x00018d0000067ab9 */ /* 0x000fe40000000800 */
[----:B------:R-:W-:-:S05]  /*62b0*/  IADD3 R5, P1, R2, UR6, RZ ;  /* 0x0000000602057c10 */ /* 0x000fca000ff3e0ff */
[----:B------:R-:W-:-:S04]  /*62c0*/  IMAD.X R19, RZ, RZ, R3, P1 ;  /* 0x000000ffff137224 */ /* 0x000fc800008e0603 */
[----:B------:R-:W-:-:S04]  /*62d0*/  IMAD.WIDE.U32 R10, R19, UR4, RZ ;  /* 0x00000004130a7c25 */ /* 0x000fc8000f8e00ff */
[----:B------:R-:W-:-:S04]  /*62e0*/  IMAD.WIDE.U32 R10, P1, R5, UR5, R10 ;  /* 0x00000005050a7c25 */ /* 0x000fc8000f82000a */
[----:B------:R-:W-:-:S04]  /*62f0*/  IMAD.WIDE.U32 R4, R5, UR4, RZ ;  /* 0x0000000405047c25 */ /* 0x000fc8000f8e00ff */
[----:B------:R-:W-:Y:S01]  /*6300*/  IMAD.MOV.U32 R4, RZ, RZ, R11 ;  /* 0x000000ffff047224 */ /* 0x000fe200078e000b */
[----:B------:R-:W-:Y:S01]  /*6310*/  IADD3 RZ, P3, R5, R10, RZ ;  /* 0x0000000a05ff7210 */ /* 0x000fe20007f7e0ff */
[----:B------:R-:W-:-:S04]  /*6320*/  IMAD.X R5, RZ, RZ, RZ, P1 ;  /* 0x000000ffff057224 */ /* 0x000fc800008e06ff */
[----:B------:R-:W-:-:S08]  /*6330*/  IMAD.WIDE.U32.X R4, R19, UR5, R4, P3 ;  /* 0x0000000513047c25 */ /* 0x000fd000098e0404 */
.L_x_117:
[--C-:B------:R-:W-:Y:S01]  /*6340*/  SHF.R.U64 R16, R4, UR7, R5.reuse ;  /* 0x0000000704107c19 */ /* 0x100fe20008001205 */
[----:B------:R-:W0:Y:S01]  /*6350*/  F2I.U32.TRUNC.NTZ R20, R20 ;  /* 0x0000001400147305 */ /* 0x000e22000020f000 */
[----:B------:R-:W-:Y:S01]  /*6360*/  SHF.R.U32.HI R4, RZ, UR7, R5 ;  /* 0x00000007ff047c19 */ /* 0x000fe20008011605 */
[----:B------:R-:W-:Y:S01]  /*6370*/  ULDC.64 UR4, c[0x0][0x620] ;  /* 0x0001880000047ab9 */ /* 0x000fe20000000a00 */
[----:B------:R-:W-:Y:S01]  /*6380*/  IADD3 R11, P1, RZ, -R16, RZ ;  /* 0x80000010ff0b7210 */ /* 0x000fe20007f3e0ff */
[----:B------:R-:W-:Y:S01]  /*6390*/  ULDC.64 UR6, c[0x0][0x640] ;  /* 0x0001900000067ab9 */ /* 0x000fe20000000a00 */
[----:B------:R-:W2:Y:S03]  /*63a0*/  LDC R21, c[0x0][0x148] ;  /* 0x00005200ff157b82 */ /* 0x000ea60000000800 */
[----:B------:R-:W-:Y:S01]  /*63b0*/  IMAD.X R4, RZ, RZ, ~R4, P1 ;  /* 0x000000ffff047224 */ /* 0x000fe200008e0e04 */
[----:B------:R-:W-:-:S03]  /*63c0*/  ISETP.NE.U32.AND P1, PT, RZ, UR6, PT ;  /* 0x00000006ff007c0c */ /* 0x000fc6000bf25070 */
[----:B------:R-:W-:Y:S01]  /*63d0*/  IMAD R10, R4, UR4, RZ ;  /* 0x00000004040a7c24 */ /* 0x000fe2000f8e02ff */
[----:B------:R-:W-:Y:S01]  /*63e0*/  ISETP.NE.AND.EX P1, PT, RZ, UR7, PT, P1 ;  /* 0x00000007ff007c0c */ /* 0x000fe2000bf25310 */
[----:B------:R-:W-:Y:S01]  /*63f0*/  IMAD.WIDE.U32 R4, R11, UR4, R2 ;  /* 0x000000040b047c25 */ /* 0x000fe2000f8e0002 */
[----:B------:R-:W-:-:S03]  /*6400*/  ULDC UR4, c[0x0][0x618] ;  /* 0x0001860000047ab9 */ /* 0x000fc60000000800 */
[----:B------:R-:W-:Y:S01]  /*6410*/  IMAD R11, R11, UR5, R10 ;  /* 0x000000050b0b7c24 */ /* 0x000fe2000f8e020a */
[----:B------:R-:W-:Y:S01]  /*6420*/  ULDC UR5, c[0x0][0x154] ;  /* 0x0000550000057ab9 */ /* 0x000fe20000000800 */
[----:B0-----:R-:W-:Y:S02]  /*6430*/  IMAD.MOV R10, RZ, RZ, -R20 ;  /* 0x000000ffff0a7224 */ /* 0x001fe400078e0a14 */
[----:B------:R-:W-:Y:S02]  /*6440*/  IMAD.IADD R5, R5, 0x1, R11 ;  /* 0x0000000105057824 */ /* 0x000fe400078e020b */
[----:B-1----:R-:W-:Y:S01]  /*6450*/  IMAD R17, R18, R10, R17 ;  /* 0x0000000a12117224 */ /* 0x002fe200078e0211 */
[----:B------:R-:W-:Y:S02]  /*6460*/  I2FP.F32.U32 R10, R6 ;  /* 0x00000006000a7245 */ /* 0x000fe40000201000 */
[--C-:B------:R-:W-:Y:S02]  /*6470*/  SHF.R.U64 R18, R4, UR4, R5.reuse ;  /* 0x0000000404127c19 */ /* 0x100fe40008001205 */
[----:B------:R-:W-:Y:S01]  /*6480*/  SHF.R.U32.HI R5, RZ, UR4, R5 ;  /* 0x00000004ff057c19 */ /* 0x000fe20008011605 */
[----:B------:R-:W-:Y:S01]  /*6490*/  FMUL R10, R10, UR5 ;  /* 0x000000050a0a7c20 */ /* 0x000fe20008400000 */
[----:B------:R-:W-:-:S02]  /*64a0*/  ULDC UR4, c[0x0][0x608] ;  /* 0x0001820000047ab9 */ /* 0x000fc40000000800 */
[--C-:B------:R-:W-:Y:S01]  /*64b0*/  SHF.R.U64 R20, R18, UR4, R5.reuse ;  /* 0x0000000412147c19 */ /* 0x100fe20008001205 */
[----:B------:R0:W1:Y:S01]  /*64c0*/  F2I.U32.TRUNC.NTZ R22, R10 ;  /* 0x0000000a00167305 */ /* 0x000062000020f000 */
[----:B------:R-:W-:Y:S01]  /*64d0*/  SHF.R.U32.HI R5, RZ, UR4, R5 ;  /* 0x00000004ff057c19 */ /* 0x000fe20008011605 */
[----:B------:R-:W-:-:S03]  /*64e0*/  ULDC UR4, c[0x0][0x658] ;  /* 0x0001960000047ab9 */ /* 0x000fc60000000800 */
[--C-:B------:R-:W-:Y:S02]  /*64f0*/  SHF.R.U64 R19, R20, UR4, R5.reuse ;  /* 0x0000000414137c19 */ /* 0x100fe40008001205 */
[----:B------:R-:W-:-:S03]  /*6500*/  SHF.R.U32.HI R23, RZ, UR4, R5 ;  /* 0x00000004ff177c19 */ /* 0x000fc60008011605 */
[----:B------:R-:W-:Y:S02]  /*6510*/  IMAD.MOV.U32 R4, RZ, RZ, R19 ;  /* 0x000000ffff047224 */ /* 0x000fe400078e0013 */
[----:B------:R-:W-:Y:S01]  /*6520*/  IMAD.MOV.U32 R5, RZ, RZ, R23 ;  /* 0x000000ffff057224 */ /* 0x000fe200078e0017 */
[----:B0-----:R-:W-:Y:S06]  /*6530*/  @!P1 BRA `(.L_x_118) ;  /* 0x0000000000289947 */ /* 0x001fec0003800000 */
        /* <DEDUP_REMOVED lines=10> */
.L_x_118:
[----:B------:R-:W-:Y:S01]  /*65e0*/  ULDC UR4, c[0x0][0x648] ;  /* 0x0001920000047ab9 */ /* 0x000fe20000000800 */
[----:B-1----:R-:W-:Y:S01]  /*65f0*/  IMAD.MOV R22, RZ, RZ, -R22 ;  /* 0x000000ffff167224 */ /* 0x002fe200078e0a16 */
[----:B------:R-:W-:Y:S01]  /*6600*/  SHF.R.U64 R5, R4, UR4, R5 ;  /* 0x0000000404057c19 */ /* 0x000fe20008001205 */
[----:B------:R-:W-:Y:S01]  /*6610*/  ULDC UR4, c[0x0][0x638] ;  /* 0x00018e0000047ab9 */ /* 0x000fe20000000800 */
[----:B------:R-:W-:Y:S01]  /*6620*/  LOP3.LUT R4, R20, UR17, RZ, 0xc0, !PT ;  /* 0x0000001114047c12 */ /* 0x000fe2000f8ec0ff */
[----:B--2---:R-:W-:Y:S01]  /*6630*/  @P4 IMAD R17, R21, R22, R6 ;  /* 0x0000001615114224 */ /* 0x004fe200078e0206 */
[----:B------:R-:W-:Y:S01]  /*6640*/  LOP3.LUT R18, R18, UR16, RZ, 0xc0, !PT ;  /* 0x0000001012127c12 */ /* 0x000fe2000f8ec0ff */
[----:B------:R-:W-:Y:S01]  /*6650*/  IMAD.MOV R6, RZ, RZ, -R5 ;  /* 0x000000ffff067224 */ /* 0x000fe200078e0a05 */
[----:B------:R-:W-:Y:S01]  /*6660*/  ULDC UR5, c[0x0][0x610] ;  /* 0x0001840000057ab9 */ /* 0x000fe20000000800 */
[----:B------:R-:W-:Y:S02]  /*6670*/  IMAD R4, R5, UR18, R4 ;  /* 0x0000001205047c24 */ /* 0x000fe4000f8e0204 */
[----:B------:R-:W-:Y:S01]  /*6680*/  IMAD R19, R6, UR4, R19 ;  /* 0x0000000406137c24 */ /* 0x000fe2000f8e0213 */
[----:B------:R-:W-:Y:S01]  /*6690*/  ULDC UR4, c[0x0][0x600] ;  /* 0x0001800000047ab9 */ /* 0x000fe20000000800 */
[----:B------:R-:W-:-:S02]  /*66a0*/  IMAD R17, R4, UR5, R17 ;  /* 0x0000000504117c24 */ /* 0x000fc4000f8e0211 */
[----:B------:R-:W-:Y:S02]  /*66b0*/  IMAD R6, R19, UR4, R18 ;  /* 0x0000000413067c24 */ /* 0x000fe4000f8e0212 */
[----:B------:R-:W-:Y:S02]  /*66c0*/  IMAD.MOV.U32 R10, RZ, RZ, 0x1 ;  /* 0x00000001ff0a7424 */ /* 0x000fe400078e00ff */
[----:B------:R-:W-:Y:S01]  /*66d0*/  IMAD.MOV.U32 R5, RZ, RZ, R16 ;  /* 0x000000ffff057224 */ /* 0x000fe200078e0010 */
[----:B------:R-:W-:Y:S02]  /*66e0*/  SEL R4, R6, R17, !P4 ;  /* 0x0000001106047207 */ /* 0x000fe40006000000 */
[----:B------:R-:W-:-:S07]  /*66f0*/  SEL R6, R17, R6, !P4 ;  /* 0x0000000611067207 */ /* 0x000fce0006000000 */
.L_x_116:
[----:B------:R-:W-:Y:S05]  /*6700*/  BSYNC B1 ;  /* 0x0000000000017941 */ /* 0x000fea0003800000 */
.L_x_115:
[----:B------:R-:W-:-:S13]  /*6710*/  LOP3.LUT P1, RZ, R10, 0xff, RZ, 0xc0, !PT ;  /* 0x000000ff0aff7812 */ /* 0x000fda000782c0ff */
[----:B------:R-:W-:Y:S05]  /*6720*/  @P1 BRA `(.L_x_119) ;  /* 0xfffffff4004c1947 */ /* 0x000fea000383ffff */
[----:B------:R-:W-:Y:S05]  /*6730*/  BSYNC B0 ;  /* 0x0000000000007941 */ /* 0x000fea0003800000 */
.L_x_107:
[----:B------:R-:W-:-:S03]  /*6740*/  UMOV UR4, 0xffffffff ;  /* 0xffffffff00047882 */ /* 0x000fc60000000000 */
[----:B------:R-:W-:Y:S05]  /*6750*/  BRA.DIV UR4, `(.L_x_120) ;  /* 0x00000022049c7947 */ /* 0x000fea000b800000 */
[----:B------:R-:W-:-:S13]  /*6760*/  ELECT P0, URZ, PT ;  /* 0x00000000003f782f */ /* 0x000fda0003800000 */
.L_x_188:
[----:B------:R-:W-:Y:S04]  /*6770*/  BSSY B0, `(.L_x_121) ;  /* 0x00001ff000007945 */ /* 0x000fe80003800000 */
[----:B------:R-:W-:Y:S05]  /*6780*/  @!P0 BRA `(.L_x_122) ;  /* 0x0000001c00f48947 */ /* 0x000fea0003800000 */
[----:B------:R-:W-:-:S04]  /*6790*/  LOP3.LUT R7, R7, 0x2, RZ, 0xfc, !PT ;  /* 0x0000000207077812 */ /* 0x000fc800078efcff */
[----:B------:R-:W-:-:S13]  /*67a0*/  ISETP.NE.AND P0, PT, R7, 0x3, PT ;  /* 0x000000030700780c */ /* 0x000fda0003f05270 */
[----:B------:R-:W-:Y:S05]  /*67b0*/  @!P0 BRA `(.L_x_123) ;  /* 0x0000000000048947 */ /* 0x000fea0003800000 */
[----:B------:R-:W-:Y:S01]  /*67c0*/  BPT.TRAP 0x1 ;  /* 0x000000040000795c */ /* 0x000fe20000300000 */
.L_x_123:
[----:B------:R-:W0:Y:S01]  /*67d0*/  S2R R3, SR_CgaCtaId ;  /* 0x0000000000037919 */ /* 0x000e220000008800 */
[----:B------:R-:W-:Y:S02]  /*67e0*/  MOV R0, 0x400 ;  /* 0x0000040000007802 */ /* 0x000fe40000000f00 */
[----:B------:R-:W-:Y:S02]  /*67f0*/  SHF.L.U32 R2, R13, 0x1f, RZ ;  /* 0x0000001f0d027819 */ /* 0x000fe400000006ff */
[----:B0-----:R-:W-:-:S05]  /*6800*/  LEA R3, R3, R0, 0x18 ;  /* 0x0000000003037211 */ /* 0x001fca00078ec0ff */
[----:B------:R-:W-:-:S04]  /*6810*/  VIADD R3, R3, 0x1c0 ;  /* 0x000001c003037836 */ /* 0x000fc80000000000 */
[C---:B------:R-:W-:Y:S02]  /*6820*/  IMAD R5, R12.reuse, 0x8, R3 ;  /* 0x000000080c057824 */ /* 0x040fe400078e0203 */
[----:B------:R-:W-:Y:S02]  /*6830*/  VIADD R12, R12, 0x1 ;  /* 0x000000010c0c7836 */ /* 0x000fe40000000000 */
[----:B------:R-:W0:Y:S03]  /*6840*/  SYNCS.PHASECHK.TRANS64.TRYWAIT P0, [R5+URZ], R2 ;  /* 0x00000002050075a7 */ /* 0x000e26000800017f */
[----:B------:R-:W-:-:S04]  /*6850*/  ISETP.NE.AND P1, PT, R12, 0x38, PT ;  /* 0x000000380c00780c */ /* 0x000fc80003f25270 */
[----:B------:R-:W-:Y:S02]  /*6860*/  SEL R0, RZ, 0x1, P1 ;  /* 0x00000001ff007807 */ /* 0x000fe40000800000 */
[----:B------:R-:W-:Y:S02]  /*6870*/  SEL R12, R12, RZ, P1 ;  /* 0x000000ff0c0c7207 */ /* 0x000fe40000800000 */
[----:B------:R-:W-:-:S03]  /*6880*/  LOP3.LUT R13, R13, R0, RZ, 0x3c, !PT ;  /* 0x000000000d0d7212 */ /* 0x000fc600078e3cff */
[----:B------:R-:W-:Y:S01]  /*6890*/  IMAD R7, R12, 0x8, R3 ;  /* 0x000000080c077824 */ /* 0x000fe200078e0203 */
[----:B------:R-:W-:Y:S01]  /*68a0*/  SHF.L.U32 R4, R13, 0x1f, RZ ;  /* 0x0000001f0d047819 */ /* 0x000fe200000006ff */
[----:B0-----:R-:W-:Y:S06]  /*68b0*/  @!P0 BRA `(.L_x_124) ;  /* 0x0000002000688947 */ /* 0x001fec0003800000 */
.L_x_189:
[----:B------:R-:W1:Y:S01]  /*68c0*/  SYNCS.PHASECHK.TRANS64.TRYWAIT P0, [R7+URZ], R4 ;  /* 0x00000004070075a7 */ /* 0x000e62000800017f */
[----:B------:R-:W-:-:S05]  /*68d0*/  VIADD R0, R12, 0x1 ;  /* 0x000000010c007836 */ /* 0x000fca0000000000 */
[----:B------:R-:W-:-:S04]  /*68e0*/  ISETP.NE.AND P1, PT, R0, 0x38, PT ;  /* 0x000000380000780c */ /* 0x000fc80003f25270 */
[----:B0-----:R-:W-:Y:S02]  /*68f0*/  SEL R2, RZ, 0x1, P1 ;  /* 0x00000001ff027807 */ /* 0x001fe40000800000 */
[----:B------:R-:W-:Y:S02]  /*6900*/  SEL R0, R0, RZ, P1 ;  /* 0x000000ff00007207 */ /* 0x000fe40000800000 */
[----:B------:R-:W-:-:S03]  /*6910*/  LOP3.LUT R13, R13, R2, RZ, 0x3c, !PT ;  /* 0x000000020d0d7212 */ /* 0x000fc600078e3cff */
[----:B------:R-:W-:Y:S01]  /*6920*/  IMAD R6, R0, 0x8, R3 ;  /* 0x0000000800067824 */ /* 0x000fe200078e0203 */
[----:B------:R-:W-:Y:S01]  /*6930*/  SHF.L.U32 R5, R13, 0x1f, RZ ;  /* 0x0000001f0d057819 */ /* 0x000fe200000006ff */
[----:B-1----:R-:W-:Y:S06]  /*6940*/  @!P0 BRA `(.L_x_125) ;  /* 0x0000002000588947 */ /* 0x002fec0003800000 */
.L_x_190:
[----:B------:R-:W1:Y:S01]  /*6950*/  SYNCS.PHASECHK.TRANS64.TRYWAIT P0, [R6+URZ], R5 ;  /* 0x00000005060075a7 */ /* 0x000e62000800017f */
[----:B------:R-:W-:-:S05]  /*6960*/  VIADD R0, R0, 0x1 ;  /* 0x0000000100007836 */ /* 0x000fca0000000000 */
[----:B------:R-:W-:-:S04]  /*6970*/  ISETP.NE.AND P1, PT, R0, 0x38, PT ;  /* 0x000000380000780c */ /* 0x000fc80003f25270 */
[----:B------:R-:W-:Y:S02]  /*6980*/  SEL R2, RZ, 0x1, P1 ;  /* 0x00000001ff027807 */ /* 0x000fe40000800000 */
[----:B------:R-:W-:Y:S02]  /*6990*/  SEL R0, R0, RZ, P1 ;  /* 0x000000ff00007207 */ /* 0x000fe40000800000 */
[----:B------:R-:W-:-:S03]  /*69a0*/  LOP3.LUT R13, R13, R2, RZ, 0x3c, !PT ;  /* 0x000000020d0d7212 */ /* 0x000fc600078e3cff */
[----:B0-----:R-:W-:Y:S01]  /*69b0*/  IMAD R7, R0, 0x8, R3 ;  /* 0x0000000800077824 */ /* 0x001fe200078e0203 */
[----:B------:R-:W-:Y:S01]  /*69c0*/  SHF.L.U32 R4, R13, 0x1f, RZ ;  /* 0x0000001f0d047819 */ /* 0x000fe200000006ff */
[----:B-1----:R-:W-:Y:S06]  /*69d0*/  @!P0 BRA `(.L_x_126) ;  /* 0x0000002000488947 */ /* 0x002fec0003800000 */
.L_x_191:
        /* <DEDUP_REMOVED lines=9> */
.L_x_192:
        /* <DEDUP_REMOVED lines=9> */
.L_x_193:
        /* <DEDUP_REMOVED lines=9> */
.L_x_194:
        /* <DEDUP_REMOVED lines=9> */
.L_x_195:
        /* <DEDUP_REMOVED lines=9> */
.L_x_196:
        /* <DEDUP_REMOVED lines=9> */
.L_x_197:
        /* <DEDUP_REMOVED lines=9> */
.L_x_198:
        /* <DEDUP_REMOVED lines=9> */
.L_x_199:
        /* <DEDUP_REMOVED lines=9> */
.L_x_200:
        /* <DEDUP_REMOVED lines=9> */
.L_x_201:
        /* <DEDUP_REMOVED lines=9> */
.L_x_202:
        /* <DEDUP_REMOVED lines=9> */
.L_x_203:
        /* <DEDUP_REMOVED lines=9> */
.L_x_204:
        /* <DEDUP_REMOVED lines=9> */
.L_x_205:
        /* <DEDUP_REMOVED lines=9> */
.L_x_206:
        /* <DEDUP_REMOVED lines=9> */
.L_x_207:
        /* <DEDUP_REMOVED lines=9> */
.L_x_208:
        /* <DEDUP_REMOVED lines=9> */
.L_x_209:
        /* <DEDUP_REMOVED lines=9> */
.L_x_210:
        /* <DEDUP_REMOVED lines=9> */
.L_x_211:
        /* <DEDUP_REMOVED lines=9> */
.L_x_212:
        /* <DEDUP_REMOVED lines=9> */
.L_x_213:
        /* <DEDUP_REMOVED lines=9> */
.L_x_214:
        /* <DEDUP_REMOVED lines=9> */
.L_x_215:
        /* <DEDUP_REMOVED lines=9> */
.L_x_216:
        /* <DEDUP_REMOVED lines=9> */
.L_x_217:
        /* <DEDUP_REMOVED lines=9> */
.L_x_218:
        /* <DEDUP_REMOVED lines=9> */
.L_x_219:
        /* <DEDUP_REMOVED lines=9> */
.L_x_220:
        /* <DEDUP_REMOVED lines=9> */
.L_x_221:
        /* <DEDUP_REMOVED lines=9> */
.L_x_222:
        /* <DEDUP_REMOVED lines=9> */
.L_x_223:
        /* <DEDUP_REMOVED lines=9> */
.L_x_224:
        /* <DEDUP_REMOVED lines=9> */
.L_x_225:
        /* <DEDUP_REMOVED lines=9> */
.L_x_226:
        /* <DEDUP_REMOVED lines=9> */
.L_x_227:
        /* <DEDUP_REMOVED lines=9> */
.L_x_228:
        /* <DEDUP_REMOVED lines=9> */
.L_x_229:
        /* <DEDUP_REMOVED lines=9> */
.L_x_230:
        /* <DEDUP_REMOVED lines=9> */
.L_x_231:
        /* <DEDUP_REMOVED lines=9> */
.L_x_232:
        /* <DEDUP_REMOVED lines=9> */
.L_x_233:
        /* <DEDUP_REMOVED lines=9> */
.L_x_234:
        /* <DEDUP_REMOVED lines=9> */
.L_x_235:
        /* <DEDUP_REMOVED lines=9> */
.L_x_236:
        /* <DEDUP_REMOVED lines=9> */
.L_x_237:
        /* <DEDUP_REMOVED lines=9> */
.L_x_238:
        /* <DEDUP_REMOVED lines=9> */
.L_x_239:
        /* <DEDUP_REMOVED lines=9> */
.L_x_240:
        /* <DEDUP_REMOVED lines=9> */
.L_x_241:
        /* <DEDUP_REMOVED lines=9> */
.L_x_242:
[----:B------:R-:W1:Y:S01]  /*8690*/  SYNCS.PHASECHK.TRANS64.TRYWAIT P0, [R6+URZ], R5 ;  /* 0x00000005060075a7 */ /* 0x000e62000800017f */
[----:B------:R-:W-:-:S05]  /*86a0*/  VIADD R0, R0, 0x1 ;  /* 0x0000000100007836 */ /* 0x000fca0000000000 */
[----:B------:R-:W-:-:S04]  /*86b0*/  ISETP.NE.AND P1, PT, R0, 0x38, PT ;  /* 0x000000380000780c */ /* 0x000fc80003f25270 */
[----:B------:R-:W-:Y:S02]  /*86c0*/  SEL R2, RZ, 0x1, P1 ;  /* 0x00000001ff027807 */ /* 0x000fe40000800000 */
[----:B------:R-:W-:Y:S02]  /*86d0*/  SEL R0, R0, RZ, P1 ;  /* 0x000000ff00007207 */ /* 0x000fe40000800000 */
[----:B------:R-:W-:Y:S01]  /*86e0*/  LOP3.LUT R2, R13, R2, RZ, 0x3c, !PT ;  /* 0x000000020d027212 */ /* 0x000fe200078e3cff */
[----:B-1----:R-:W-:Y:S06]  /*86f0*/  @!P0 BRA `(.L_x_178) ;  /* 0x0000001400108947 */ /* 0x002fec0003800000 */
.L_x_243:
[----:B------:R-:W-:Y:S01]  /*8700*/  IMAD R3, R0, 0x8, R3 ;  /* 0x0000000800037824 */ /* 0x000fe200078e0203 */
[----:B------:R-:W-:-:S07]  /*8710*/  SHF.L.U32 R0, R2, 0x1f, RZ ;  /* 0x0000001f02007819 */ /* 0x000fce00000006ff */
.L_x_179:
[----:B--2---:R2:W3:Y:S02]  /*8720*/  SYNCS.PHASECHK.TRANS64.TRYWAIT P0, [R3+URZ], R0 ;  /* 0x00000000030075a7 */ /* 0x0044e4000800017f */
[----:B---3--:R-:W-:Y:S05]  /*8730*/  @!P0 NANOSLEEP.SYNCS 0x989680 ;  /* 0x009896800000895d */ /* 0x008fea0003900000 */
[----:B------:R-:W3:Y:S02]  /*8740*/  @!P0 SYNCS.PHASECHK.TRANS64 P0, [R3+URZ], R0 ;  /* 0x00000000030085a7 */ /* 0x000ee4000800007f */
[----:B---3--:R-:W-:Y:S05]  /*8750*/  @!P0 BRA `(.L_x_179) ;  /* 0xfffffffc00f08947 */ /* 0x008fea000383ffff */
.L_x_122:
[----:B------:R-:W-:Y:S05]  /*8760*/  BSYNC B0 ;  /* 0x0000000000007941 */ /* 0x000fea0003800000 */
.L_x_121:
[----:B------:R-:W-:Y:S05]  /*8770*/  EXIT ;  /* 0x000000000000794d */ /* 0x000fea0003800000 */
.L_x_16:
[----:B0-----:R-:W-:-:S04]  /*8780*/  IMAD.U32 R15, RZ, RZ, UR15 ;  /* 0x0000000fff0f7e24 */ /* 0x001fc8000f8e00ff */
[----:B------:R0:W1:Y:S03]  /*8790*/  SYNCS.PHASECHK.TRANS64.TRYWAIT P0, [R15+URZ+-0x8], R14 ;  /* 0xfffff80e0f0075a7 */ /* 0x000066000800017f */
[----:B-1----:R-:W-:Y:S05]  /*87a0*/  @!P0 NANOSLEEP.SYNCS 0x989680 ;  /* 0x009896800000895d */ /* 0x002fea0003900000 */
[----:B------:R-:W1:Y:S02]  /*87b0*/  @!P0 SYNCS.PHASECHK.TRANS64 P0, [R15+URZ+-0x8], R14 ;  /* 0xfffff80e0f0085a7 */ /* 0x000e64000800007f */
[----:B-1----:R-:W-:Y:S05]  /*87c0*/  @!P0 BRA `(.L_x_16) ;  /* 0xfffffffc00ec8947 */ /* 0x002fea000383ffff */
[----:B------:R-:W-:Y:S05]  /*87d0*/  BRA `(.L_x_180) ;  /* 0xffffff9000e87947 */ /* 0x000fea000383ffff */
.L_x_21:
[----:B-1----:R-:W-:-:S04]  /*87e0*/  IMAD.U32 R15, RZ, RZ, UR6 ;  /* 0x00000006ff0f7e24 */ /* 0x002fc8000f8e00ff */
[----:B------:R1:W2:Y:S03]  /*87f0*/  SYNCS.PHASECHK.TRANS64.TRYWAIT P0, [R15+URZ], R14 ;  /* 0x0000000e0f0075a7 */ /* 0x0002a6000800017f */
[----:B--2---:R-:W-:Y:S05]  /*8800*/  @!P0 NANOSLEEP.SYNCS 0x989680 ;  /* 0x009896800000895d */ /* 0x004fea0003900000 */
[----:B------:R-:W2:Y:S02]  /*8810*/  @!P0 SYNCS.PHASECHK.TRANS64 P0, [R15+URZ], R14 ;  /* 0x0000000e0f0085a7 */ /* 0x000ea4000800007f */
[----:B--2---:R-:W-:Y:S05]  /*8820*/  @!P0 BRA `(.L_x_21) ;  /* 0xfffffffc00ec8947 */ /* 0x004fea000383ffff */
[----:B------:R-:W-:Y:S05]  /*8830*/  BRA `(.L_x_20) ;  /* 0xffffff9400907947 */ /* 0x000fea000383ffff */
.L_x_27:
[----:B-1----:R-:W-:-:S04]  /*8840*/  IMAD.U32 R16, RZ, RZ, UR9 ;  /* 0x00000009ff107e24 */ /* 0x002fc8000f8e00ff */
[----:B------:R1:W2:Y:S03]  /*8850*/  SYNCS.PHASECHK.TRANS64.TRYWAIT P0, [R16+URZ], R15 ;  /* 0x0000000f100075a7 */ /* 0x0002a6000800017f */
[----:B--2---:R-:W-:Y:S05]  /*8860*/  @!P0 NANOSLEEP.SYNCS 0x989680 ;  /* 0x009896800000895d */ /* 0x004fea0003900000 */
[----:B------:R-:W2:Y:S02]  /*8870*/  @!P0 SYNCS.PHASECHK.TRANS64 P0, [R16+URZ], R15 ;  /* 0x0000000f100085a7 */ /* 0x000ea4000800007f */
[----:B--2---:R-:W-:Y:S05]  /*8880*/  @!P0 BRA `(.L_x_27) ;  /* 0xfffffffc00ec8947 */ /* 0x004fea000383ffff */
[----:B------:R-:W-:Y:S05]  /*8890*/  BRA `(.L_x_26) ;  /* 0xffffff9800d07947 */ /* 0x000fea000383ffff */
.L_x_35:
[----:B0-----:R-:W-:-:S04]  /*88a0*/  IMAD.U32 R15, RZ, RZ, UR15 ;  /* 0x0000000fff0f7e24 */ /* 0x001fc8000f8e00ff */
[----:B------:R0:W1:Y:S03]  /*88b0*/  SYNCS.PHASECHK.TRANS64.TRYWAIT P0, [R15+URZ+0x8], R14 ;  /* 0x0000080e0f0075a7 */ /* 0x000066000800017f */
[----:B-1----:R-:W-:Y:S05]  /*88c0*/  @!P0 NANOSLEEP.SYNCS 0x989680 ;  /* 0x009896800000895d */ /* 0x002fea0003900000 */
[----:B------:R-:W1:Y:S02]  /*88d0*/  @!P0 SYNCS.PHASECHK.TRANS64 P0, [R15+URZ+0x8], R14 ;  /* 0x0000080e0f0085a7 */ /* 0x000e64000800007f */
[----:B-1----:R-:W-:Y:S05]  /*88e0*/  @!P0 BRA `(.L_x_35) ;  /* 0xfffffffc00ec8947 */ /* 0x002fea000383ffff */
[----:B------:R-:W-:Y:S05]  /*88f0*/  BRA `(.L_x_181) ;  /* 0xffffffa000f47947 */ /* 0x000fea000383ffff */
.L_x_108:
[----:B------:R-:W-:Y:S01]  /*8900*/  BSSY B1, `(.L_x_182) ;  /* 0x0000006000017945 */ /* 0x000fe20003800000 */
[----:B------:R-:W-:-:S07]  /*8910*/  IMAD.MOV.U32 R10, RZ, RZ, -0x1 ;  /* 0xffffffffff0a7424 */ /* 0x000fce00078e00ff */
[----:B------:R-:W-:Y:S05]  /*8920*/  WARPSYNC.COLLECTIVE R10, `(.L_x_183) ;  /* 0x000000000a0c7348 */ /* 0x000fea0003c00000 */
[----:B------:R-:W-:Y:S02]  /*8930*/  ELECT P1, UR62, PT ;  /* 0x00000000003e782f */ /* 0x000fe40003820000 */
[----:B------:R-:W-:Y:S01]  /*8940*/  MOV R10, UR62 ;  /* 0x0000003e000a7c02 */ /* 0x000fe20008000f00 */
[----:B------:R-:W-:Y:S10]  /*8950*/  ENDCOLLECTIVE ;  /* 0x000000000000791b */ /* 0x000ff40003800000 */
.L_x_183:
[----:B------:R-:W-:Y:S05]  /*8960*/  BSYNC B1 ;  /* 0x0000000000017941 */ /* 0x000fea0003800000 */
.L_x_182:
[----:B------:R-:W-:Y:S05]  /*8970*/  BRA `(.L_x_184) ;  /* 0xffffffd000c47947 */ /* 0x000fea000383ffff */
.L_x_111:
[----:B-1----:R1:W2:Y:S02]  /*8980*/  SYNCS.PHASECHK.TRANS64.TRYWAIT P1, [R19+URZ+0x1c0], R10 ;  /* 0x0001c00a130075a7 */ /* 0x0022a4000802017f */
[----:B--2---:R-:W-:Y:S05]  /*8990*/  @!P1 NANOSLEEP.SYNCS 0x989680 ;  /* 0x009896800000995d */ /* 0x004fea0003900000 */
[----:B------:R-:W2:Y:S02]  /*89a0*/  @!P1 SYNCS.PHASECHK.TRANS64 P1, [R19+URZ+0x1c0], R10 ;  /* 0x0001c00a130095a7 */ /* 0x000ea4000802007f */
[----:B--2---:R-:W-:Y:S05]  /*89b0*/  @!P1 BRA `(.L_x_111) ;  /* 0xfffffffc00f09947 */ /* 0x004fea000383ffff */
[----:B------:R-:W-:Y:S05]  /*89c0*/  BRA `(.L_x_185) ;  /* 0xffffffd000f87947 */ /* 0x000fea000383ffff */
.L_x_120:
[----:B------:R-:W-:Y:S01]  /*89d0*/  BSSY B0, `(.L_x_186) ;  /* 0x0000006000007945 */ /* 0x000fe20003800000 */
[----:B------:R-:W-:-:S07]  /*89e0*/  IMAD.MOV.U32 R10, RZ, RZ, -0x1 ;  /* 0xffffffffff0a7424 */ /* 0x000fce00078e00ff */
[----:B------:R-:W-:Y:S05]  /*89f0*/  WARPSYNC.COLLECTIVE R10, `(.L_x_187) ;  /* 0x000000000a0c7348 */ /* 0x000fea0003c00000 */
[----:B------:R-:W-:Y:S02]  /*8a00*/  ELECT P1, UR62, PT ;  /* 0x00000000003e782f */ /* 0x000fe40003820000 */
[----:B------:R-:W-:Y:S01]  /*8a10*/  MOV R10, UR62 ;  /* 0x0000003e000a7c02 */ /* 0x000fe20008000f00 */
[----:B------:R-:W-:Y:S10]  /*8a20*/  ENDCOLLECTIVE ;  /* 0x000000000000791b */ /* 0x000ff40003800000 */
.L_x_187:
[----:B------:R-:W-:Y:S05]  /*8a30*/  BSYNC B0 ;  /* 0x0000000000007941 */ /* 0x000fea0003800000 */
.L_x_186:
[----:B------:R-:W-:Y:S01]  /*8a40*/  PLOP3.LUT P0, PT, P1, PT, PT, 0x80, 0x0 ;  /* 0x000000000000781c */ /* 0x000fe20000f0f070 */
[----:B------:R-:W-:-:S12]  /*8a50*/  BRA `(.L_x_188) ;  /* 0xffffffdc00447947 */ /* 0x000fd8000383ffff */
.L_x_124:
[----:B0-----:R0:W1:Y:S02]  /*8a60*/  SYNCS.PHASECHK.TRANS64.TRYWAIT P0, [R5+URZ], R2 ;  /* 0x00000002050075a7 */ /* 0x001064000800017f */
[----:B-1----:R-:W-:Y:S05]  /*8a70*/  @!P0 NANOSLEEP.SYNCS 0x989680 ;  /* 0x009896800000895d */ /* 0x002fea0003900000 */
[----:B------:R-:W1:Y:S02]  /*8a80*/  @!P0 SYNCS.PHASECHK.TRANS64 P0, [R5+URZ], R2 ;  /* 0x00000002050085a7 */ /* 0x000e64000800007f */
[----:B-1----:R-:W-:Y:S05]  /*8a90*/  @!P0 BRA `(.L_x_124) ;  /* 0xfffffffc00f08947 */ /* 0x002fea000383ffff */
[----:B------:R-:W-:Y:S05]  /*8aa0*/  BRA `(.L_x_189) ;  /* 0xffffffdc00847947 */ /* 0x000fea000383ffff */
.L_x_125:
[----:B0-----:R0:W1:Y:S02]  /*8ab0*/  SYNCS.PHASECHK.TRANS64.TRYWAIT P0, [R7+URZ], R4 ;  /* 0x00000004070075a7 */ /* 0x001064000800017f */
[----:B-1----:R-:W-:Y:S05]  /*8ac0*/  @!P0 NANOSLEEP.SYNCS 0x989680 ;  /* 0x009896800000895d */ /* 0x002fea0003900000 */
[----:B------:R-:W1:Y:S02]  /*8ad0*/  @!P0 SYNCS.PHASECHK.TRANS64 P0, [R7+URZ], R4 ;  /* 0x00000004070085a7 */ /* 0x000e64000800007f */
[----:B-1----:R-:W-:Y:S05]  /*8ae0*/  @!P0 BRA `(.L_x_125) ;  /* 0xfffffffc00f08947 */ /* 0x002fea000383ffff */
[----:B------:R-:W-:Y:S05]  /*8af0*/  BRA `(.L_x_190) ;  /* 0xffffffdc00947947 */ /* 0x000fea000383ffff */
.L_x_126:
[----:B0-----:R0:W1:Y:S02]  /*8b00*/  SYNCS.PHASECHK.TRANS64.TRYWAIT P0, [R6+URZ], R5 ;  /* 0x00000005060075a7 */ /* 0x001064000800017f */
[----:B-1----:R-:W-:Y:S05]  /*8b10*/  @!P0 NANOSLEEP.SYNCS 0x989680 ;  /* 0x009896800000895d */ /* 0x002fea0003900000 */
[----:B------:R-:W1:Y:S02]  /*8b20*/  @!P0 SYNCS.PHASECHK.TRANS64 P0, [R6+URZ], R5 ;  /* 0x00000005060085a7 */ /* 0x000e64000800007f */
[----:B-1----:R-:W-:Y:S05]  /*8b30*/  @!P0 BRA `(.L_x_126) ;  /* 0xfffffffc00f08947 */ /* 0x002fea000383ffff */
[----:B------:R-:W-:Y:S05]  /*8b40*/  BRA `(.L_x_191) ;  /* 0xffffffdc00a47947 */ /* 0x000fea000383ffff */
.L_x_127:
[----:B0-----:R0:W1:Y:S02]  /*8b50*/  SYNCS.PHASECHK.TRANS64.TRYWAIT P0, [R7+URZ], R4 ;  /* 0x00000004070075a7 */ /* 0x001064000800017f */
[----:B-1----:R-:W-:Y:S05]  /*8b60*/  @!P0 NANOSLEEP.SYNCS 0x989680 ;  /* 0x009896800000895d */ /* 0x002fea0003900000 */
[----:B------:R-:W1:Y:S02]  /*8b70*/  @!P0 SYNCS.PHASECHK.TRANS64 P0, [R7+URZ], R4 ;  /* 0x00000004070085a7 */ /* 0x000e64000800007f */
[----:B-1----:R-:W-:Y:S05]  /*8b80*/  @!P0 BRA `(.L_x_127) ;  /* 0xfffffffc00f08947 */ /* 0x002fea000383ffff */
[----:B------:R-:W-:Y:S05]  /*8b90*/  BRA `(.L_x_192) ;  /* 0xffffffdc00b47947 */ /* 0x000fea000383ffff */
.L_x_128:
[----:B0-----:R0:W1:Y:S02]  /*8ba0*/  SYNCS.PHASECHK.TRANS64.TRYWAIT P0, [R6+URZ], R5 ;  /* 0x00000005060075a7 */ /* 0x001064000800017f */
[----:B-1----:R-:W-:Y:S05]  /*8bb0*/  @!P0 NANOSLEEP.SYNCS 0x989680 ;  /* 0x009896800000895d */ /* 0x002fea0003900000 */
[----:B------:R-:W1:Y:S02]  /*8bc0*/  @!P0 SYNCS.PHASECHK.TRANS64 P0, [R6+URZ], R5 ;  /* 0x00000005060085a7 */ /* 0x000e64000800007f */
[----:B-1----:R-:W-:Y:S05]  /*8bd0*/  @!P0 BRA `(.L_x_128) ;  /* 0xfffffffc00f08947 */ /* 0x002fea000383ffff */
[----:B------:R-:W-:Y:S05]  /*8be0*/  BRA `(.L_x_193) ;  /* 0xffffffdc00c47947 */ /* 0x000fea000383ffff */
.L_x_129:
[----:B0-----:R0:W1:Y:S02]  /*8bf0*/  SYNCS.PHASECHK.TRANS64.TRYWAIT P0, [R7+URZ], R4 ;  /* 0x00000004070075a7 */ /* 0x001064000800017f */
[----:B-1----:R-:W-:Y:S05]  /*8c00*/  @!P0 NANOSLEEP.SYNCS 0x989680 ;  /* 0x009896800000895d */ /* 0x002fea0003900000 */
[----:B------:R-:W1:Y:S02]  /*8c10*/  @!P0 SYNCS.PHASECHK.TRANS64 P0, [R7+URZ], R4 ;  /* 0x00000004070085a7 */ /* 0x000e64000800007f */
[----:B-1----:R-:W-:Y:S05]  /*8c20*/  @!P0 BRA `(.L_x_129) ;  /* 0xfffffffc00f08947 */ /* 0x002fea000383ffff */
[----:B------:R-:W-:Y:S05]  /*8c30*/  BRA `(.L_x_194) ;  /* 0xffffffdc00d47947 */ /* 0x000fea000383ffff */
.L_x_130:
[----:B0-----:R0:W1:Y:S02]  /*8c40*/  SYNCS.PHASECHK.TRANS64.TRYWAIT P0, [R6+URZ], R5 ;  /* 0x00000005060075a7 */ /* 0x001064000800017f */
[----:B-1----:R-:W-:Y:S05]  /*8c50*/  @!P0 NANOSLEEP.SYNCS 0x989680 ;  /* 0x009896800000895d */ /* 0x002fea0003900000 */
[----:B------:R-:W1:Y:S02]  /*8c60*/  @!P0 SYNCS.PHASECHK.TRANS64 P0, [R6+URZ], R5 ;  /* 0x00000005060085a7 */ /* 0x000e64000800007f */
[----:B-1----:R-:W-:Y:S05]  /*8c70*/  @!P0 BRA `(.L_x_130) ;  /* 0xfffffffc00f08947 */ /* 0x002fea000383ffff */
[----:B------:R-:W-:Y:S05]  /*8c80*/  BRA `(.L_x_195) ;  /* 0xffffffdc00e47947 */ /* 0x000fea000383ffff */
.L_x_131:
[----:B0-----:R0:W1:Y:S02]  /*8c90*/  SYNCS.PHASECHK.TRANS64.TRYWAIT P0, [R7+URZ], R4 ;  /* 0x00000004070075a7 */ /* 0x001064000800017f */
[----:B-1----:R-:W-:Y:S05]  /*8ca0*/  @!P0 NANOSLEEP.SYNCS 0x989680 ;  /* 0x009896800000895d */ /* 0x002fea0003900000 */
[----:B------:R-:W1:Y:S02]  /*8cb0*/  @!P0 SYNCS.PHASECHK.TRANS64 P0, [R7+URZ], R4 ;  /* 0x00000004070085a7 */ /* 0x000e64000800007f */
[----:B-1----:R-:W-:Y:S05]  /*8cc0*/  @!P0 BRA `(.L_x_131) ;  /* 0xfffffffc00f08947 */ /* 0x002fea000383ffff */
[----:B------:R-:W-:Y:S05]  /*8cd0*/  BRA `(.L_x_196) ;  /* 0xffffffdc00f47947 */ /* 0x000fea000383ffff */
.L_x_132:
[----:B0-----:R0:W1:Y:S02]  /*8ce0*/  SYNCS.PHASECHK.TRANS64.TRYWAIT P0, [R6+URZ], R5 ;  /* 0x00000005060075a7 */ /* 0x001064000800017f */
[----:B-1----:R-:W-:Y:S05]  /*8cf0*/  @!P0 NANOSLEEP.SYNCS 0x989680 ;  /* 0x009896800000895d */ /* 0x002fea0003900000 */
[----:B------:R-:W1:Y:S02]  /*8d00*/  @!P0 SYNCS.PHASECHK.TRANS64 P0, [R6+URZ], R5 ;  /* 0x00000005060085a7 */ /* 0x000e64000800007f */
[----:B-1----:R-:W-:Y:S05]  /*8d10*/  @!P0 BRA `(.L_x_132) ;  /* 0xfffffffc00f08947 */ /* 0x002fea000383ffff */
[----:B------:R-:W-:Y:S05]  /*8d20*/  BRA `(.L_x_197) ;  /* 0xffffffe000047947 */ /* 0x000fea000383ffff */
.L_x_133:
[----:B0-----:R0:W1:Y:S02]  /*8d30*/  SYNCS.PHASECHK.TRANS64.TRYWAIT P0, [R7+URZ], R4 ;  /* 0x00000004070075a7 */ /* 0x001064000800017f */
[----:B-1----:R-:W-:Y:S05]  /*8d40*/  @!P0 NANOSLEEP.SYNCS 0x989680 ;  /* 0x009896800000895d */ /* 0x002fea0003900000 */
[----:B------:R-:W1:Y:S02]  /*8d50*/  @!P0 SYNCS.PHASECHK.TRANS64 P0, [R7+URZ], R4 ;  /* 0x00000004070085a7 */ /* 0x000e64000800007f */
[----:B-1----:R-:W-:Y:S05]  /*8d60*/  @!P0 BRA `(.L_x_133) ;  /* 0xfffffffc00f08947 */ /* 0x002fea000383ffff */
[----:B------:R-:W-:Y:S05]  /*8d70*/  BRA `(.L_x_198) ;  /* 0xffffffe000147947 */ /* 0x000fea000383ffff */
.L_x_134:
[----:B0-----:R0:W1:Y:S02]  /*8d80*/  SYNCS.PHASECHK.TRANS64.TRYWAIT P0, [R6+URZ], R5 ;  /* 0x00000005060075a7 */ /* 0x001064000800017f */
[----:B-1----:R-:W-:Y:S05]  /*8d90*/  @!P0 NANOSLEEP.SYNCS 0x989680 ;  /* 0x009896800000895d */ /* 0x002fea0003900000 */
[----:B------:R-:W1:Y:S02]  /*8da0*/  @!P0 SYNCS.PHASECHK.TRANS64 P0, [R6+URZ], R5 ;  /* 0x00000005060085a7 */ /* 0x000e64000800007f */
[----:B-1----:R-:W-:Y:S05]  /*8db0*/  @!P0 BRA `(.L_x_134) ;  /* 0xfffffffc00f08947 */ /* 0x002fea000383ffff */
[----:B------:R-:W-:Y:S05]  /*8dc0*/  BRA `(.L_x_199) ;  /* 0xffffffe000247947 */ /* 0x000fea000383ffff */
.L_x_135:
[----:B0-----:R0:W1:Y:S02]  /*8dd0*/  SYNCS.PHASECHK.TRANS64.TRYWAIT P0, [R7+URZ], R4 ;  /* 0x00000004070075a7 */ /* 0x001064000800017f */
[----:B-1----:R-:W-:Y:S05]  /*8de0*/  @!P0 NANOSLEEP.SYNCS 0x989680 ;  /* 0x009896800000895d */ /* 0x002fea0003900000 */
[----:B------:R-:W1:Y:S02]  /*8df0*/  @!P0 SYNCS.PHASECHK.TRANS64 P0, [R7+URZ], R4 ;  /* 0x00000004070085a7 */ /* 0x000e64000800007f */
[----:B-1----:R-:W-:Y:S05]  /*8e00*/  @!P0 BRA `(.L_x_135) ;  /* 0xfffffffc00f08947 */ /* 0x002fea000383ffff */
[----:B------:R-:W-:Y:S05]  /*8e10*/  BRA `(.L_x_200) ;  /* 0xffffffe000347947 */ /* 0x000fea000383ffff */
.L_x_136:
[----:B0-----:R0:W1:Y:S02]  /*8e20*/  SYNCS.PHASECHK.TRANS64.TRYWAIT P0, [R6+URZ], R5 ;  /* 0x00000005060075a7 */ /* 0x001064000800017f */
[----:B-1----:R-:W-:Y:S05]  /*8e30*/  @!P0 NANOSLEEP.SYNCS 0x989680 ;  /* 0x009896800000895d */ /* 0x002fea0003900000 */
[----:B------:R-:W1:Y:S02]  /*8e40*/  @!P0 SYNCS.PHASECHK.TRANS64 P0, [R6+URZ], R5 ;  /* 0x00000005060085a7 */ /* 0x000e64000800007f */
[----:B-1----:R-:W-:Y:S05]  /*8e50*/  @!P0 BRA `(.L_x_136) ;  /* 0xfffffffc00f08947 */ /* 0x002fea000383ffff */
[----:B------:R-:W-:Y:S05]  /*8e60*/  BRA `(.L_x_201) ;  /* 0xffffffe000447947 */ /* 0x000fea000383ffff */
.L_x_137:
[----:B0-----:R0:W1:Y:S02]  /*8e70*/  SYNCS.PHASECHK.TRANS64.TRYWAIT P0, [R7+URZ], R4 ;  /* 0x00000004070075a7 */ /* 0x001064000800017f */
[----:B-1----:R-:W-:Y:S05]  /*8e80*/  @!P0 NANOSLEEP.SYNCS 0x989680 ;  /* 0x009896800000895d */ /* 0x002fea0003900000 */
[----:B------:R-:W1:Y:S02]  /*8e90*/  @!P0 SYNCS.PHASECHK.TRANS64 P0, [R7+URZ], R4 ;  /* 0x00000004070085a7 */ /* 0x000e64000800007f */
[----:B-1----:R-:W-:Y:S05]  /*8ea0*/  @!P0 BRA `(.L_x_137) ;  /* 0xfffffffc00f08947 */ /* 0x002fea000383ffff */
[----:B------:R-:W-:Y:S05]  /*8eb0*/  BRA `(.L_x_202) ;  /* 0xffffffe000547947 */ /* 0x000fea000383ffff */
.L_x_138:
[----:B0-----:R0:W1:Y:S02]  /*8ec0*/  SYNCS.PHASECHK.TRANS64.TRYWAIT P0, [R6+URZ], R5 ;  /* 0x00000005060075a7 */ /* 0x001064000800017f */
[----:B-1----:R-:W-:Y:S05]  /*8ed0*/  @!P0 NANOSLEEP.SYNCS 0x989680 ;  /* 0x009896800000895d */ /* 0x002fea0003900000 */
[----:B------:R-:W1:Y:S02]  /*8ee0*/  @!P0 SYNCS.PHASECHK.TRANS64 P0, [R6+URZ], R5 ;  /* 0x00000005060085a7 */ /* 0x000e64000800007f */
[----:B-1----:R-:W-:Y:S05]  /*8ef0*/  @!P0 BRA `(.L_x_138) ;  /* 0xfffffffc00f08947 */ /* 0x002fea000383ffff */
[----:B------:R-:W-:Y:S05]  /*8f00*/  BRA `(.L_x_203) ;  /* 0xffffffe000647947 */ /* 0x000fea000383ffff */
.L_x_139:
[----:B0-----:R0:W1:Y:S02]  /*8f10*/  SYNCS.PHASECHK.TRANS64.TRYWAIT P0, [R7+URZ], R4 ;  /* 0x00000004070075a7 */ /* 0x001064000800017f */
[----:B-1----:R-:W-:Y:S05]  /*8f20*/  @!P0 NANOSLEEP.SYNCS 0x989680 ;  /* 0x009896800000895d */ /* 0x002fea0003900000 */
[----:B------:R-:W1:Y:S02]  /*8f30*/  @!P0 SYNCS.PHASECHK.TRANS64 P0, [R7+URZ], R4 ;  /* 0x00000004070085a7 */ /* 0x000e64000800007f */
[----:B-1----:R-:W-:Y:S05]  /*8f40*/  @!P0 BRA `(.L_x_139) ;  /* 0xfffffffc00f08947 */ /* 0x002fea000383ffff */
[----:B------:R-:W-:Y:S05]  /*8f50*/  BRA `(.L_x_204) ;  /* 0xffffffe000747947 */ /* 0x000fea000383ffff */
.L_x_140:
[----:B0-----:R0:W1:Y:S02]  /*8f60*/  SYNCS.PHASECHK.TRANS64.TRYWAIT P0, [R6+URZ], R5 ;  /* 0x00000005060075a7 */ /* 0x001064000800017f */
[----:B-1----:R-:W-:Y:S05]  /*8f70*/  @!P0 NANOSLEEP.SYNCS 0x989680 ;  /* 0x009896800000895d */ /* 0x002fea0003900000 */
[----:B------:R-:W1:Y:S02]  /*8f80*/  @!P0 SYNCS.PHASECHK.TRANS64 P0, [R6+URZ], R5 ;  /* 0x00000005060085a7 */ /* 0x000e64000800007f */
[----:B-1----:R-:W-:Y:S05]  /*8f90*/  @!P0 BRA `(.L_x_140) ;  /* 0xfffffffc00f08947 */ /* 0x002fea000383ffff */
[----:B------:R-:W-:Y:S05]  /*8fa0*/  BRA `(.L_x_205) ;  /* 0xffffffe000847947 */ /* 0x000fea000383ffff */
.L_x_141:
[----:B0-----:R0:W1:Y:S02]  /*8fb0*/  SYNCS.PHASECHK.TRANS64.TRYWAIT P0, [R7+URZ], R4 ;  /* 0x00000004070075a7 */ /* 0x001064000800017f */
[----:B-1----:R-:W-:Y:S05]  /*8fc0*/  @!P0 NANOSLEEP.SYNCS 0x989680 ;  /* 0x009896800000895d */ /* 0x002fea0003900000 */
[----:B------:R-:W1:Y:S02]  /*8fd0*/  @!P0 SYNCS.PHASECHK.TRANS64 P0, [R7+URZ], R4 ;  /* 0x00000004070085a7 */ /* 0x000e64000800007f */
[----:B-1----:R-:W-:Y:S05]  /*8fe0*/  @!P0 BRA `(.L_x_141) ;  /* 0xfffffffc00f08947 */ /* 0x002fea000383ffff */
[----:B------:R-:W-:Y:S05]  /*8ff0*/  BRA `(.L_x_206) ;  /* 0xffffffe000947947 */ /* 0x000fea000383ffff */
.L_x_142:
[----:B0-----:R0:W1:Y:S02]  /*9000*/  SYNCS.PHASECHK.TRANS64.TRYWAIT P0, [R6+URZ], R5 ;  /* 0x00000005060075a7 */ /* 0x001064000800017f */
[----:B-1----:R-:W-:Y:S05]  /*9010*/  @!P0 NANOSLEEP.SYNCS 0x989680 ;  /* 0x009896800000895d */ /* 0x002fea0003900000 */
[----:B------:R-:W1:Y:S02]  /*9020*/  @!P0 SYNCS.PHASECHK.TRANS64 P0, [R6+URZ], R5 ;  /* 0x00000005060085a7 */ /* 0x000e64000800007f */
[----:B-1----:R-:W-:Y:S05]  /*9030*/  @!P0 BRA `(.L_x_142) ;  /* 0xfffffffc00f08947 */ /* 0x002fea000383ffff */
[----:B------:R-:W-:Y:S05]  /*9040*/  BRA `(.L_x_207) ;  /* 0xffffffe000a47947 */ /* 0x000fea000383ffff */
.L_x_143:
[----:B0-----:R0:W1:Y:S02]  /*9050*/  SYNCS.PHASECHK.TRANS64.TRYWAIT P0, [R7+URZ], R4 ;  /* 0x00000004070075a7 */ /* 0x001064000800017f */
[----:B-1----:R-:W-:Y:S05]  /*9060*/  @!P0 NANOSLEEP.SYNCS 0x989680 ;  /* 0x009896800000895d */ /* 0x002fea0003900000 */
[----:B------:R-:W1:Y:S02]  /*9070*/  @!P0 SYNCS.PHASECHK.TRANS64 P0, [R7+URZ], R4 ;  /* 0x00000004070085a7 */ /* 0x000e64000800007f */
[----:B-1----:R-:W-:Y:S05]  /*9080*/  @!P0 BRA `(.L_x_143) ;  /* 0xfffffffc00f08947 */ /* 0x002fea000383ffff */
[----:B------:R-:W-:Y:S05]  /*9090*/  BRA `(.L_x_208) ;  /* 0xffffffe000b47947 */ /* 0x000fea000383ffff */
.L_x_144:
[----:B0-----:R0:W1:Y:S02]  /*90a0*/  SYNCS.PHASECHK.TRANS64.TRYWAIT P0, [R6+URZ], R5 ;  /* 0x00000005060075a7 */ /* 0x001064000800017f */
[----:B-1----:R-:W-:Y:S05]  /*90b0*/  @!P0 NANOSLEEP.SYNCS 0x989680 ;  /* 0x009896800000895d */ /* 0x002fea0003900000 */
[----:B------:R-:W1:Y:S02]  /*90c0*/  @!P0 SYNCS.PHASECHK.TRANS64 P0, [R6+URZ], R5 ;  /* 0x00000005060085a7 */ /* 0x000e64000800007f */
[----:B-1----:R-:W-:Y:S05]  /*90d0*/  @!P0 BRA `(.L_x_144) ;  /* 0xfffffffc00f08947 */ /* 0x002fea000383ffff */
[----:B------:R-:W-:Y:S05]  /*90e0*/  BRA `(.L_x_209) ;  /* 0xffffffe000c47947 */ /* 0x000fea000383ffff */
.L_x_145:
[----:B0-----:R0:W1:Y:S02]  /*90f0*/  SYNCS.PHASECHK.TRANS64.TRYWAIT P0, [R7+URZ], R4 ;  /* 0x00000004070075a7 */ /* 0x001064000800017f */
[----:B-1----:R-:W-:Y:S05]  /*9100*/  @!P0 NANOSLEEP.SYNCS 0x989680 ;  /* 0x009896800000895d */ /* 0x002fea0003900000 */
[----:B------:R-:W1:Y:S02]  /*9110*/  @!P0 SYNCS.PHASECHK.TRANS64 P0, [R7+URZ], R4 ;  /* 0x00000004070085a7 */ /* 0x000e64000800007f */
[----:B-1----:R-:W-:Y:S05]  /*9120*/  @!P0 BRA `(.L_x_145) ;  /* 0xfffffffc00f08947 */ /* 0x002fea000383ffff */
[----:B------:R-:W-:Y:S05]  /*9130*/  BRA `(.L_x_210) ;  /* 0xffffffe000d47947 */ /* 0x000fea000383ffff */
.L_x_146:
[----:B0-----:R0:W1:Y:S02]  /*9140*/  SYNCS.PHASECHK.TRANS64.TRYWAIT P0, [R6+URZ], R5 ;  /* 0x00000005060075a7 */ /* 0x001064000800017f */
[----:B-1----:R-:W-:Y:S05]  /*9150*/  @!P0 NANOSLEEP.SYNCS 0x989680 ;  /* 0x009896800000895d */ /* 0x002fea0003900000 */
[----:B------:R-:W1:Y:S02]  /*9160*/  @!P0 SYNCS.PHASECHK.TRANS64 P0, [R6+URZ], R5 ;  /* 0x00000005060085a7 */ /* 0x000e64000800007f */
[----:B-1----:R-:W-:Y:S05]  /*9170*/  @!P0 BRA `(.L_x_146) ;  /* 0xfffffffc00f08947 */ /* 0x002fea000383ffff */
[----:B------:R-:W-:Y:S05]  /*9180*/  BRA `(.L_x_211) ;  /* 0xffffffe000e47947 */ /* 0x000fea000383ffff */
.L_x_147:
[----:B0-----:R0:W1:Y:S02]  /*9190*/  SYNCS.PHASECHK.TRANS64.TRYWAIT P0, [R7+URZ], R4 ;  /* 0x00000004070075a7 */ /* 0x001064000800017f */
[----:B-1----:R-:W-:Y:S05]  /*91a0*/  @!P0 NANOSLEEP.SYNCS 0x989680 ;  /* 0x009896800000895d */ /* 0x002fea0003900000 */
[----:B------:R-:W1:Y:S02]  /*91b0*/  @!P0 SYNCS.PHASECHK.TRANS64 P0, [R7+URZ], R4 ;  /* 0x00000004070085a7 */ /* 0x000e64000800007f */
[----:B-1----:R-:W-:Y:S05]  /*91c0*/  @!P0 BRA `(.L_x_147) ;  /* 0xfffffffc00f08947 */ /* 0x002fea000383ffff */
[----:B------:R-:W-:Y:S05]  /*91d0*/  BRA `(.L_x_212) ;  /* 0xffffffe000f47947 */ /* 0x000fea000383ffff */
.L_x_148:
[----:B0-----:R0:W1:Y:S02]  /*91e0*/  SYNCS.PHASECHK.TRANS64.TRYWAIT P0, [R6+URZ], R5 ;  /* 0x00000005060075a7 */ /* 0x001064000800017f */
[----:B-1----:R-:W-:Y:S05]  /*91f0*/  @!P0 NANOSLEEP.SYNCS 0x989680 ;  /* 0x009896800000895d */ /* 0x002fea0003900000 */
[----:B------:R-:W1:Y:S02]  /*9200*/  @!P0 SYNCS.PHASECHK.TRANS64 P0, [R6+URZ], R5 ;  /* 0x00000005060085a7 */ /* 0x000e64000800007f */
[----:B-1----:R-:W-:Y:S05]  /*9210*/  @!P0 BRA `(.L_x_148) ;  /* 0xfffffffc00f08947 */ /* 0x002fea000383ffff */
[----:B------:R-:W-:Y:S05]  /*9220*/  BRA `(.L_x_213) ;  /* 0xffffffe400047947 */ /* 0x000fea000383ffff */
.L_x_149:
[----:B0-----:R0:W1:Y:S02]  /*9230*/  SYNCS.PHASECHK.TRANS64.TRYWAIT P0, [R7+URZ], R4 ;  /* 0x00000004070075a7 */ /* 0x001064000800017f */
[----:B-1----:R-:W-:Y:S05]  /*9240*/  @!P0 NANOSLEEP.SYNCS 0x989680 ;  /* 0x009896800000895d */ /* 0x002fea0003900000 */
[----:B------:R-:W1:Y:S02]  /*9250*/  @!P0 SYNCS.PHASECHK.TRANS64 P0, [R7+URZ], R4 ;  /* 0x00000004070085a7 */ /* 0x000e64000800007f */
[----:B-1----:R-:W-:Y:S05]  /*9260*/  @!P0 BRA `(.L_x_149) ;  /* 0xfffffffc00f08947 */ /* 0x002fea000383ffff */
[----:B------:R-:W-:Y:S05]  /*9270*/  BRA `(.L_x_214) ;  /* 0xffffffe400147947 */ /* 0x000fea000383ffff */
.L_x_150:
[----:B0-----:R0:W1:Y:S02]  /*9280*/  SYNCS.PHASECHK.TRANS64.TRYWAIT P0, [R6+URZ], R5 ;  /* 0x00000005060075a7 */ /* 0x001064000800017f */
[----:B-1----:R-:W-:Y:S05]  /*9290*/  @!P0 NANOSLEEP.SYNCS 0x989680 ;  /* 0x009896800000895d */ /* 0x002fea0003900000 */
[----:B------:R-:W1:Y:S02]  /*92a0*/  @!P0 SYNCS.PHASECHK.TRANS64 P0, [R6+URZ], R5 ;  /* 0x00000005060085a7 */ /* 0x000e64000800007f */
[----:B-1----:R-:W-:Y:S05]  /*92b0*/  @!P0 BRA `(.L_x_150) ;  /* 0xfffffffc00f08947 */ /* 0x002fea000383ffff */
[----:B------:R-:W-:Y:S05]  /*92c0*/  BRA `(.L_x_215) ;  /* 0xffffffe400247947 */ /* 0x000fea000383ffff */
.L_x_151:
[----:B0-----:R0:W1:Y:S02]  /*92d0*/  SYNCS.PHASECHK.TRANS64.TRYWAIT P0, [R7+URZ], R4 ;  /* 0x00000004070075a7 */ /* 0x001064000800017f */
[----:B-1----:R-:W-:Y:S05]  /*92e0*/  @!P0 NANOSLEEP.SYNCS 0x989680 ;  /* 0x009896800000895d */ /* 0x002fea0003900000 */
[----:B------:R-:W1:Y:S02]  /*92f0*/  @!P0 SYNCS.PHASECHK.TRANS64 P0, [R7+URZ], R4 ;  /* 0x00000004070085a7 */ /* 0x000e64000800007f */
[----:B-1----:R-:W-:Y:S05]  /*9300*/  @!P0 BRA `(.L_x_151) ;  /* 0xfffffffc00f08947 */ /* 0x002fea000383ffff */
[----:B------:R-:W-:Y:S05]  /*9310*/  BRA `(.L_x_216) ;  /* 0xffffffe400347947 */ /* 0x000fea000383ffff */
.L_x_152:
[----:B0-----:R0:W1:Y:S02]  /*9320*/  SYNCS.PHASECHK.TRANS64.TRYWAIT P0, [R6+URZ], R5 ;  /* 0x00000005060075a7 */ /* 0x001064000800017f */
[----:B-1----:R-:W-:Y:S05]  /*9330*/  @!P0 NANOSLEEP.SYNCS 0x989680 ;  /* 0x009896800000895d */ /* 0x002fea0003900000 */
[----:B------:R-:W1:Y:S02]  /*9340*/  @!P0 SYNCS.PHASECHK.TRANS64 P0, [R6+URZ], R5 ;  /* 0x00000005060085a7 */ /* 0x000e64000800007f */
[----:B-1----:R-:W-:Y:S05]  /*9350*/  @!P0 BRA `(.L_x_152) ;  /* 0xfffffffc00f08947 */ /* 0x002fea000383ffff */
[----:B------:R-:W-:Y:S05]  /*9360*/  BRA `(.L_x_217) ;  /* 0xffffffe400447947 */ /* 0x000fea000383ffff */
.L_x_153:
[----:B0-----:R0:W1:Y:S02]  /*9370*/  SYNCS.PHASECHK.TRANS64.TRYWAIT P0, [R7+URZ], R4 ;  /* 0x00000004070075a7 */ /* 0x001064000800017f */
[----:B-1----:R-:W-:Y:S05]  /*9380*/  @!P0 NANOSLEEP.SYNCS 0x989680 ;  /* 0x009896800000895d */ /* 0x002fea0003900000 */
[----:B------:R-:W1:Y:S02]  /*9390*/  @!P0 SYNCS.PHASECHK.TRANS64 P0, [R7+URZ], R4 ;  /* 0x00000004070085a7 */ /* 0x000e64000800007f */
[----:B-1----:R-:W-:Y:S05]  /*93a0*/  @!P0 BRA `(.L_x_153) ;  /* 0xfffffffc00f08947 */ /* 0x002fea000383ffff */
[----:B------:R-:W-:Y:S05]  /*93b0*/  BRA `(.L_x_218) ;  /* 0xffffffe400547947 */ /* 0x000fea000383ffff */
.L_x_154:
[----:B0-----:R0:W1:Y:S02]  /*93c0*/  SYNCS.PHASECHK.TRANS64.TRYWAIT P0, [R6+URZ], R5 ;  /* 0x00000005060075a7 */ /* 0x001064000800017f */
[----:B-1----:R-:W-:Y:S05]  /*93d0*/  @!P0 NANOSLEEP.SYNCS 0x989680 ;  /* 0x009896800000895d */ /* 0x002fea0003900000 */
[----:B------:R-:W1:Y:S02]  /*93e0*/  @!P0 SYNCS.PHASECHK.TRANS64 P0, [R6+URZ], R5 ;  /* 0x00000005060085a7 */ /* 0x000e64000800007f */
[----:B-1----:R-:W-:Y:S05]  /*93f0*/  @!P0 BRA `(.L_x_154) ;  /* 0xfffffffc00f08947 */ /* 0x002fea000383ffff */
[----:B------:R-:W-:Y:S05]  /*9400*/  BRA `(.L_x_219) ;  /* 0xffffffe400647947 */ /* 0x000fea000383ffff */
.L_x_155:
[----:B0-----:R0:W1:Y:S02]  /*9410*/  SYNCS.PHASECHK.TRANS64.TRYWAIT P0, [R7+URZ], R4 ;  /* 0x00000004070075a7 */ /* 0x001064000800017f */
[----:B-1----:R-:W-:Y:S05]  /*9420*/  @!P0 NANOSLEEP.SYNCS 0x989680 ;  /* 0x009896800000895d */ /* 0x002fea0003900000 */
[----:B------:R-:W1:Y:S02]  /*9430*/  @!P0 SYNCS.PHASECHK.TRANS64 P0, [R7+URZ], R4 ;  /* 0x00000004070085a7 */ /* 0x000e64000800007f */
[----:B-1----:R-:W-:Y:S05]  /*9440*/  @!P0 BRA `(.L_x_155) ;  /* 0xfffffffc00f08947 */ /* 0x002fea000383ffff */
[----:B------:R-:W-:Y:S05]  /*9450*/  BRA `(.L_x_220) ;  /* 0xffffffe400747947 */ /* 0x000fea000383ffff */
.L_x_156:
[----:B0-----:R0:W1:Y:S02]  /*9460*/  SYNCS.PHASECHK.TRANS64.TRYWAIT P0, [R6+URZ], R5 ;  /* 0x00000005060075a7 */ /* 0x001064000800017f */
[----:B-1----:R-:W-:Y:S05]  /*9470*/  @!P0 NANOSLEEP.SYNCS 0x989680 ;  /* 0x009896800000895d */ /* 0x002fea0003900000 */
[----:B------:R-:W1:Y:S02]  /*9480*/  @!P0 SYNCS.PHASECHK.TRANS64 P0, [R6+URZ], R5 ;  /* 0x00000005060085a7 */ /* 0x000e64000800007f */
[----:B-1----:R-:W-:Y:S05]  /*9490*/  @!P0 BRA `(.L_x_156) ;  /* 0xfffffffc00f08947 */ /* 0x002fea000383ffff */
[----:B------:R-:W-:Y:S05]  /*94a0*/  BRA `(.L_x_221) ;  /* 0xffffffe400847947 */ /* 0x000fea000383ffff */
.L_x_157:
[----:B0-----:R0:W1:Y:S02]  /*94b0*/  SYNCS.PHASECHK.TRANS64.TRYWAIT P0, [R7+URZ], R4 ;  /* 0x00000004070075a7 */ /* 0x001064000800017f */
[----:B-1----:R-:W-:Y:S05]  /*94c0*/  @!P0 NANOSLEEP.SYNCS 0x989680 ;  /* 0x009896800000895d */ /* 0x002fea0003900000 */
[----:B------:R-:W1:Y:S02]  /*94d0*/  @!P0 SYNCS.PHASECHK.TRANS64 P0, [R7+URZ], R4 ;  /* 0x00000004070085a7 */ /* 0x000e64000800007f */
[----:B-1----:R-:W-:Y:S05]  /*94e0*/  @!P0 BRA `(.L_x_157) ;  /* 0xfffffffc00f08947 */ /* 0x002fea000383ffff */
[----:B------:R-:W-:Y:S05]  /*94f0*/  BRA `(.L_x_222) ;  /* 0xffffffe400947947 */ /* 0x000fea000383ffff */
.L_x_158:
[----:B0-----:R0:W1:Y:S02]  /*9500*/  SYNCS.PHASECHK.TRANS64.TRYWAIT P0, [R6+URZ], R5 ;  /* 0x00000005060075a7 */ /* 0x001064000800017f */
[----:B-1----:R-:W-:Y:S05]  /*9510*/  @!P0 NANOSLEEP.SYNCS 0x989680 ;  /* 0x009896800000895d */ /* 0x002fea0003900000 */
[----:B------:R-:W1:Y:S02]  /*9520*/  @!P0 SYNCS.PHASECHK.TRANS64 P0, [R6+URZ], R5 ;  /* 0x00000005060085a7 */ /* 0x000e64000800007f */
[----:B-1----:R-:W-:Y:S05]  /*9530*/  @!P0 BRA `(.L_x_158) ;  /* 0xfffffffc00f08947 */ /* 0x002fea000383ffff */
[----:B------:R-:W-:Y:S05]  /*9540*/  BRA `(.L_x_223) ;  /* 0xffffffe400a47947 */ /* 0x000fea000383ffff */
.L_x_159:
[----:B0-----:R0:W1:Y:S02]  /*9550*/  SYNCS.PHASECHK.TRANS64.TRYWAIT P0, [R7+URZ], R4 ;  /* 0x00000004070075a7 */ /* 0x001064000800017f */
[----:B-1----:R-:W-:Y:S05]  /*9560*/  @!P0 NANOSLEEP.SYNCS 0x989680 ;  /* 0x009896800000895d */ /* 0x002fea0003900000 */
[----:B------:R-:W1:Y:S02]  /*9570*/  @!P0 SYNCS.PHASECHK.TRANS64 P0, [R7+URZ], R4 ;  /* 0x00000004070085a7 */ /* 0x000e64000800007f */
[----:B-1----:R-:W-:Y:S05]  /*9580*/  @!P0 BRA `(.L_x_159) ;  /* 0xfffffffc00f08947 */ /* 0x002fea000383ffff */
[----:B------:R-:W-:Y:S05]  /*9590*/  BRA `(.L_x_224) ;  /* 0xffffffe400b47947 */ /* 0x000fea000383ffff */
.L_x_160:
[----:B0-----:R0:W1:Y:S02]  /*95a0*/  SYNCS.PHASECHK.TRANS64.TRYWAIT P0, [R6+URZ], R5 ;  /* 0x00000005060075a7 */ /* 0x001064000800017f */
[----:B-1----:R-:W-:Y:S05]  /*95b0*/  @!P0 NANOSLEEP.SYNCS 0x989680 ;  /* 0x009896800000895d */ /* 0x002fea0003900000 */
[----:B------:R-:W1:Y:S02]  /*95c0*/  @!P0 SYNCS.PHASECHK.TRANS64 P0, [R6+URZ], R5 ;  /* 0x00000005060085a7 */ /* 0x000e64000800007f */
[----:B-1----:R-:W-:Y:S05]  /*95d0*/  @!P0 BRA `(.L_x_160) ;  /* 0xfffffffc00f08947 */ /* 0x002fea000383ffff */
[----:B------:R-:W-:Y:S05]  /*95e0*/  BRA `(.L_x_225) ;  /* 0xffffffe400c47947 */ /* 0x000fea000383ffff */
.L_x_161:
[----:B0-----:R0:W1:Y:S02]  /*95f0*/  SYNCS.PHASECHK.TRANS64.TRYWAIT P0, [R7+URZ], R4 ;  /* 0x00000004070075a7 */ /* 0x001064000800017f */
[----:B-1----:R-:W-:Y:S05]  /*9600*/  @!P0 NANOSLEEP.SYNCS 0x989680 ;  /* 0x009896800000895d */ /* 0x002fea0003900000 */
[----:B------:R-:W1:Y:S02]  /*9610*/  @!P0 SYNCS.PHASECHK.TRANS64 P0, [R7+URZ], R4 ;  /* 0x00000004070085a7 */ /* 0x000e64000800007f */
[----:B-1----:R-:W-:Y:S05]  /*9620*/  @!P0 BRA `(.L_x_161) ;  /* 0xfffffffc00f08947 */ /* 0x002fea000383ffff */
[----:B------:R-:W-:Y:S05]  /*9630*/  BRA `(.L_x_226) ;  /* 0xffffffe400d47947 */ /* 0x000fea000383ffff */
.L_x_162:
[----:B0-----:R0:W1:Y:S02]  /*9640*/  SYNCS.PHASECHK.TRANS64.TRYWAIT P0, [R6+URZ], R5 ;  /* 0x00000005060075a7 */ /* 0x001064000800017f */
[----:B-1----:R-:W-:Y:S05]  /*9650*/  @!P0 NANOSLEEP.SYNCS 0x989680 ;  /* 0x009896800000895d */ /* 0x002fea0003900000 */
[----:B------:R-:W1:Y:S02]  /*9660*/  @!P0 SYNCS.PHASECHK.TRANS64 P0, [R6+URZ], R5 ;  /* 0x00000005060085a7 */ /* 0x000e64000800007f */
[----:B-1----:R-:W-:Y:S05]  /*9670*/  @!P0 BRA `(.L_x_162) ;  /* 0xfffffffc00f08947 */ /* 0x002fea000383ffff */
[----:B------:R-:W-:Y:S05]  /*9680*/  BRA `(.L_x_227) ;  /* 0xffffffe400e47947 */ /* 0x000fea000383ffff */
.L_x_163:
[----:B0-----:R0:W1:Y:S02]  /*9690*/  SYNCS.PHASECHK.TRANS64.TRYWAIT P0, [R7+URZ], R4 ;  /* 0x00000004070075a7 */ /* 0x001064000800017f */
[----:B-1----:R-:W-:Y:S05]  /*96a0*/  @!P0 NANOSLEEP.SYNCS 0x989680 ;  /* 0x009896800000895d */ /* 0x002fea0003900000 */
[----:B------:R-:W1:Y:S02]  /*96b0*/  @!P0 SYNCS.PHASECHK.TRANS64 P0, [R7+URZ], R4 ;  /* 0x00000004070085a7 */ /* 0x000e64000800007f */
[----:B-1----:R-:W-:Y:S05]  /*96c0*/  @!P0 BRA `(.L_x_163) ;  /* 0xfffffffc00f08947 */ /* 0x002fea000383ffff */
[----:B------:R-:W-:Y:S05]  /*96d0*/  BRA `(.L_x_228) ;  /* 0xffffffe400f47947 */ /* 0x000fea000383ffff */
.L_x_164:
[----:B0-----:R0:W1:Y:S02]  /*96e0*/  SYNCS.PHASECHK.TRANS64.TRYWAIT P0, [R6+URZ], R5 ;  /* 0x00000005060075a7 */ /* 0x001064000800017f */
[----:B-1----:R-:W-:Y:S05]  /*96f0*/  @!P0 NANOSLEEP.SYNCS 0x989680 ;  /* 0x009896800000895d */ /* 0x002fea0003900000 */
[----:B------:R-:W1:Y:S02]  /*9700*/  @!P0 SYNCS.PHASECHK.TRANS64 P0, [R6+URZ], R5 ;  /* 0x00000005060085a7 */ /* 0x000e64000800007f */
[----:B-1----:R-:W-:Y:S05]  /*9710*/  @!P0 BRA `(.L_x_164) ;  /* 0xfffffffc00f08947 */ /* 0x002fea000383ffff */
[----:B------:R-:W-:Y:S05]  /*9720*/  BRA `(.L_x_229) ;  /* 0xffffffe800047947 */ /* 0x000fea000383ffff */
.L_x_165:
[----:B0-----:R0:W1:Y:S02]  /*9730*/  SYNCS.PHASECHK.TRANS64.TRYWAIT P0, [R7+URZ], R4 ;  /* 0x00000004070075a7 */ /* 0x001064000800017f */
[----:B-1----:R-:W-:Y:S05]  /*9740*/  @!P0 NANOSLEEP.SYNCS 0x989680 ;  /* 0x009896800000895d */ /* 0x002fea0003900000 */
[----:B------:R-:W1:Y:S02]  /*9750*/  @!P0 SYNCS.PHASECHK.TRANS64 P0, [R7+URZ], R4 ;  /* 0x00000004070085a7 */ /* 0x000e64000800007f */
[----:B-1----:R-:W-:Y:S05]  /*9760*/  @!P0 BRA `(.L_x_165) ;  /* 0xfffffffc00f08947 */ /* 0x002fea000383ffff */
[----:B------:R-:W-:Y:S05]  /*9770*/  BRA `(.L_x_230) ;  /* 0xffffffe800147947 */ /* 0x000fea000383ffff */
.L_x_166:
[----:B0-----:R0:W1:Y:S02]  /*9780*/  SYNCS.PHASECHK.TRANS64.TRYWAIT P0, [R6+URZ], R5 ;  /* 0x00000005060075a7 */ /* 0x001064000800017f */
[----:B-1----:R-:W-:Y:S05]  /*9790*/  @!P0 NANOSLEEP.SYNCS 0x989680 ;  /* 0x009896800000895d */ /* 0x002fea0003900000 */
[----:B------:R-:W1:Y:S02]  /*97a0*/  @!P0 SYNCS.PHASECHK.TRANS64 P0, [R6+URZ], R5 ;  /* 0x00000005060085a7 */ /* 0x000e64000800007f */
[----:B-1----:R-:W-:Y:S05]  /*97b0*/  @!P0 BRA `(.L_x_166) ;  /* 0xfffffffc00f08947 */ /* 0x002fea000383ffff */
[----:B------:R-:W-:Y:S05]  /*97c0*/  BRA `(.L_x_231) ;  /* 0xffffffe800247947 */ /* 0x000fea000383ffff */
.L_x_167:
[----:B0-----:R0:W1:Y:S02]  /*97d0*/  SYNCS.PHASECHK.TRANS64.TRYWAIT P0, [R7+URZ], R4 ;  /* 0x00000004070075a7 */ /* 0x001064000800017f */
[----:B-1----:R-:W-:Y:S05]  /*97e0*/  @!P0 NANOSLEEP.SYNCS 0x989680 ;  /* 0x009896800000895d */ /* 0x002fea0003900000 */
[----:B------:R-:W1:Y:S02]  /*97f0*/  @!P0 SYNCS.PHASECHK.TRANS64 P0, [R7+URZ], R4 ;  /* 0x00000004070085a7 */ /* 0x000e64000800007f */
[----:B-1----:R-:W-:Y:S05]  /*9800*/  @!P0 BRA `(.L_x_167) ;  /* 0xfffffffc00f08947 */ /* 0x002fea000383ffff */
[----:B------:R-:W-:Y:S05]  /*9810*/  BRA `(.L_x_232) ;  /* 0xffffffe800347947 */ /* 0x000fea000383ffff */
.L_x_168:
[----:B0-----:R0:W1:Y:S02]  /*9820*/  SYNCS.PHASECHK.TRANS64.TRYWAIT P0, [R6+URZ], R5 ;  /* 0x00000005060075a7 */ /* 0x001064000800017f */
[----:B-1----:R-:W-:Y:S05]  /*9830*/  @!P0 NANOSLEEP.SYNCS 0x989680 ;  /* 0x009896800000895d */ /* 0x002fea0003900000 */
[----:B------:R-:W1:Y:S02]  /*9840*/  @!P0 SYNCS.PHASECHK.TRANS64 P0, [R6+URZ], R5 ;  /* 0x00000005060085a7 */ /* 0x000e64000800007f */
[----:B-1----:R-:W-:Y:S05]  /*9850*/  @!P0 BRA `(.L_x_168) ;  /* 0xfffffffc00f08947 */ /* 0x002fea000383ffff */
[----:B------:R-:W-:Y:S05]  /*9860*/  BRA `(.L_x_233) ;  /* 0xffffffe800447947 */ /* 0x000fea000383ffff */
.L_x_169:
[----:B0-----:R0:W1:Y:S02]  /*9870*/  SYNCS.PHASECHK.TRANS64.TRYWAIT P0, [R7+URZ], R4 ;  /* 0x00000004070075a7 */ /* 0x001064000800017f */
[----:B-1----:R-:W-:Y:S05]  /*9880*/  @!P0 NANOSLEEP.SYNCS 0x989680 ;  /* 0x009896800000895d */ /* 0x002fea0003900000 */
[----:B------:R-:W1:Y:S02]  /*9890*/  @!P0 SYNCS.PHASECHK.TRANS64 P0, [R7+URZ], R4 ;  /* 0x00000004070085a7 */ /* 0x000e64000800007f */
[----:B-1----:R-:W-:Y:S05]  /*98a0*/  @!P0 BRA `(.L_x_169) ;  /* 0xfffffffc00f08947 */ /* 0x002fea000383ffff */
[----:B------:R-:W-:Y:S05]  /*98b0*/  BRA `(.L_x_234) ;  /* 0xffffffe800547947 */ /* 0x000fea000383ffff */
.L_x_170:
[----:B0-----:R0:W1:Y:S02]  /*98c0*/  SYNCS.PHASECHK.TRANS64.TRYWAIT P0, [R6+URZ], R5 ;  /* 0x00000005060075a7 */ /* 0x001064000800017f */
[----:B-1----:R-:W-:Y:S05]  /*98d0*/  @!P0 NANOSLEEP.SYNCS 0x989680 ;  /* 0x009896800000895d */ /* 0x002fea0003900000 */
[----:B------:R-:W1:Y:S02]  /*98e0*/  @!P0 SYNCS.PHASECHK.TRANS64 P0, [R6+URZ], R5 ;  /* 0x00000005060085a7 */ /* 0x000e64000800007f */
[----:B-1----:R-:W-:Y:S05]  /*98f0*/  @!P0 BRA `(.L_x_170) ;  /* 0xfffffffc00f08947 */ /* 0x002fea000383ffff */
[----:B------:R-:W-:Y:S05]  /*9900*/  BRA `(.L_x_235) ;  /* 0xffffffe800647947 */ /* 0x000fea000383ffff */
.L_x_171:
[----:B0-----:R0:W1:Y:S02]  /*9910*/  SYNCS.PHASECHK.TRANS64.TRYWAIT P0, [R7+URZ], R4 ;  /* 0x00000004070075a7 */ /* 0x001064000800017f */
[----:B-1----:R-:W-:Y:S05]  /*9920*/  @!P0 NANOSLEEP.SYNCS 0x989680 ;  /* 0x009896800000895d */ /* 0x002fea0003900000 */
[----:B------:R-:W1:Y:S02]  /*9930*/  @!P0 SYNCS.PHASECHK.TRANS64 P0, [R7+URZ], R4 ;  /* 0x00000004070085a7 */ /* 0x000e64000800007f */
[----:B-1----:R-:W-:Y:S05]  /*9940*/  @!P0 BRA `(.L_x_171) ;  /* 0xfffffffc00f08947 */ /* 0x002fea000383ffff */
[----:B------:R-:W-:Y:S05]  /*9950*/  BRA `(.L_x_236) ;  /* 0xffffffe800747947 */ /* 0x000fea000383ffff */
.L_x_172:
[----:B0-----:R0:W1:Y:S02]  /*9960*/  SYNCS.PHASECHK.TRANS64.TRYWAIT P0, [R6+URZ], R5 ;  /* 0x00000005060075a7 */ /* 0x001064000800017f */
[----:B-1----:R-:W-:Y:S05]  /*9970*/  @!P0 NANOSLEEP.SYNCS 0x989680 ;  /* 0x009896800000895d */ /* 0x002fea0003900000 */
[----:B------:R-:W1:Y:S02]  /*9980*/  @!P0 SYNCS.PHASECHK.TRANS64 P0, [R6+URZ], R5 ;  /* 0x00000005060085a7 */ /* 0x000e64000800007f */
[----:B-1----:R-:W-:Y:S05]  /*9990*/  @!P0 BRA `(.L_x_172) ;  /* 0xfffffffc00f08947 */ /* 0x002fea000383ffff */
[----:B------:R-:W-:Y:S05]  /*99a0*/  BRA `(.L_x_237) ;  /* 0xffffffe800847947 */ /* 0x000fea000383ffff */
.L_x_173:
[----:B0-----:R0:W1:Y:S02]  /*99b0*/  SYNCS.PHASECHK.TRANS64.TRYWAIT P0, [R7+URZ], R4 ;  /* 0x00000004070075a7 */ /* 0x001064000800017f */
[----:B-1----:R-:W-:Y:S05]  /*99c0*/  @!P0 NANOSLEEP.SYNCS 0x989680 ;  /* 0x009896800000895d */ /* 0x002fea0003900000 */
[----:B------:R-:W1:Y:S02]  /*99d0*/  @!P0 SYNCS.PHASECHK.TRANS64 P0, [R7+URZ], R4 ;  /* 0x00000004070085a7 */ /* 0x000e64000800007f */
[----:B-1----:R-:W-:Y:S05]  /*99e0*/  @!P0 BRA `(.L_x_173) ;  /* 0xfffffffc00f08947 */ /* 0x002fea000383ffff */
[----:B------:R-:W-:Y:S05]  /*99f0*/  BRA `(.L_x_238) ;  /* 0xffffffe800947947 */ /* 0x000fea000383ffff */
.L_x_174:
[----:B0-----:R0:W1:Y:S02]  /*9a00*/  SYNCS.PHASECHK.TRANS64.TRYWAIT P0, [R6+URZ], R5 ;  /* 0x00000005060075a7 */ /* 0x001064000800017f */
[----:B-1----:R-:W-:Y:S05]  /*9a10*/  @!P0 NANOSLEEP.SYNCS 0x989680 ;  /* 0x009896800000895d */ /* 0x002fea0003900000 */
[----:B------:R-:W1:Y:S02]  /*9a20*/  @!P0 SYNCS.PHASECHK.TRANS64 P0, [R6+URZ], R5 ;  /* 0x00000005060085a7 */ /* 0x000e64000800007f */
[----:B-1----:R-:W-:Y:S05]  /*9a30*/  @!P0 BRA `(.L_x_174) ;  /* 0xfffffffc00f08947 */ /* 0x002fea000383ffff */
[----:B------:R-:W-:Y:S05]  /*9a40*/  BRA `(.L_x_239) ;  /* 0xffffffe800a47947 */ /* 0x000fea000383ffff */
.L_x_175:
[----:B0-----:R0:W1:Y:S02]  /*9a50*/  SYNCS.PHASECHK.TRANS64.TRYWAIT P0, [R7+URZ], R4 ;  /* 0x00000004070075a7 */ /* 0x001064000800017f */
[----:B-1----:R-:W-:Y:S05]  /*9a60*/  @!P0 NANOSLEEP.SYNCS 0x989680 ;  /* 0x009896800000895d */ /* 0x002fea0003900000 */
[----:B------:R-:W1:Y:S02]  /*9a70*/  @!P0 SYNCS.PHASECHK.TRANS64 P0, [R7+URZ], R4 ;  /* 0x00000004070085a7 */ /* 0x000e64000800007f */
[----:B-1----:R-:W-:Y:S05]  /*9a80*/  @!P0 BRA `(.L_x_175) ;  /* 0xfffffffc00f08947 */ /* 0x002fea000383ffff */
[----:B------:R-:W-:Y:S05]  /*9a90*/  BRA `(.L_x_240) ;  /* 0xffffffe800b47947 */ /* 0x000fea000383ffff */
.L_x_176:
[----:B0-----:R0:W1:Y:S02]  /*9aa0*/  SYNCS.PHASECHK.TRANS64.TRYWAIT P0, [R6+URZ], R5 ;  /* 0x00000005060075a7 */ /* 0x001064000800017f */
[----:B-1----:R-:W-:Y:S05]  /*9ab0*/  @!P0 NANOSLEEP.SYNCS 0x989680 ;  /* 0x009896800000895d */ /* 0x002fea0003900000 */
[----:B------:R-:W1:Y:S02]  /*9ac0*/  @!P0 SYNCS.PHASECHK.TRANS64 P0, [R6+URZ], R5 ;  /* 0x00000005060085a7 */ /* 0x000e64000800007f */
[----:B-1----:R-:W-:Y:S05]  /*9ad0*/  @!P0 BRA `(.L_x_176) ;  /* 0xfffffffc00f08947 */ /* 0x002fea000383ffff */
[----:B------:R-:W-:Y:S05]  /*9ae0*/  BRA `(.L_x_241) ;  /* 0xffffffe800c47947 */ /* 0x000fea000383ffff */
.L_x_177:
[----:B0-----:R0:W1:Y:S02]  /*9af0*/  SYNCS.PHASECHK.TRANS64.TRYWAIT P0, [R7+URZ], R4 ;  /* 0x00000004070075a7 */ /* 0x001064000800017f */
[----:B-1----:R-:W-:Y:S05]  /*9b00*/  @!P0 NANOSLEEP.SYNCS 0x989680 ;  /* 0x009896800000895d */ /* 0x002fea0003900000 */
[----:B------:R-:W1:Y:S02]  /*9b10*/  @!P0 SYNCS.PHASECHK.TRANS64 P0, [R7+URZ], R4 ;  /* 0x00000004070085a7 */ /* 0x000e64000800007f */
[----:B-1----:R-:W-:Y:S05]  /*9b20*/  @!P0 BRA `(.L_x_177) ;  /* 0xfffffffc00f08947 */ /* 0x002fea000383ffff */
[----:B------:R-:W-:Y:S05]  /*9b30*/  BRA `(.L_x_242) ;  /* 0xffffffe800d47947 */ /* 0x000fea000383ffff */
.L_x_178:
[----:B-1----:R1:W2:Y:S02]  /*9b40*/  SYNCS.PHASECHK.TRANS64.TRYWAIT P0, [R6+URZ], R5 ;  /* 0x00000005060075a7 */ /* 0x0022a4000800017f */
[----:B--2---:R-:W-:Y:S05]  /*9b50*/  @!P0 NANOSLEEP.SYNCS 0x989680 ;  /* 0x009896800000895d */ /* 0x004fea0003900000 */
[----:B------:R-:W2:Y:S02]  /*9b60*/  @!P0 SYNCS.PHASECHK.TRANS64 P0, [R6+URZ], R5 ;  /* 0x00000005060085a7 */ /* 0x000ea4000800007f */
[----:B--2---:R-:W-:Y:S05]  /*9b70*/  @!P0 BRA `(.L_x_178) ;  /* 0xfffffffc00f08947 */ /* 0x004fea000383ffff */
[----:B------:R-:W-:Y:S05]  /*9b80*/  BRA `(.L_x_243) ;  /* 0xffffffe800dc7947 */ /* 0x000fea000383ffff */
.L_x_244:
[----:B------:R-:W-:-:S00]  /*9b90*/  BRA `(.L_x_244) ;  /* 0xfffffffc00fc7947 */ /* 0x000fc0000383ffff */
[----:B------:R-:W-:-:S00]  /*9ba0*/  NOP ;  /* 0x0000000000007918 */ /* 0x000fc00000000000 */
        /* <DEDUP_REMOVED lines=13> */
.L_x_245:


//--------------------- .nv.shared._ZN7cutlass13device_kernelINS_4gemm6kernel13GemmUniversalIN4cute5tupleIJiiiiEEENS1_10collective13CollectiveMmaINS1_37MainloopSm90TmaGmmaWarpSpecializedFP8ILi56ENS5_IJNS4_1CILi1EEESB_SB_EEENS1_32KernelTmaWarpSpecializedPingpongEEENS5_IJNSA_ILi64EEESF_NSA_ILi32EEEEEENS_12float_e5m2_tENS5_IJlSB_lEEESI_SJ_NS4_8TiledMMAINS4_8MMA_AtomIJNS4_4SM904GMMA30MMA_64x64x32_F32E5M2E5M2_SS_TNILNSN_7ScaleInE1ELSP_1EEEEEENS4_6LayoutISC_NS5_IJNSA_ILi0EEEST_ST_EEEEENS5_IJNS4_10UnderscoreESW_SW_EEEEENS4_13SM90_TMA_LOADENS4_14ComposedLayoutINS4_7SwizzleILi1ELi4ELi3EEENS4_18smem_ptr_flag_bitsILi8EEENSS_INS5_IJNSA_ILi8EEESG_EEENS5_IJSG_SB_EEEEEEEvNS4_8identityESZ_S19_vS1A_EENS_8epilogue10collective6detail29Sm90TmaWarpSpecializedAdapterINS1D_15DefaultEpilogueISI_SJ_SJ_NS1C_6thread17LinearCombinationISI_Li1EffLNS1H_9ScaleType4KindE0ELNS_15FloatRoundStyleE2ESI_EENS1_15EpilogueDefaultEEEEEvvEEEEvNT_6ParamsE --------------------------
	.section	.nv.shared._ZN7cutlass13device_kernelINS_4gemm6kernel13GemmUniversalIN4cute5tupleIJiiiiEEENS1_10collective13CollectiveMmaINS1_37MainloopSm90TmaGmmaWarpSpecializedFP8ILi56ENS5_IJNS4_1CILi1EEESB_SB_EEENS1_32KernelTmaWarpSpecializedPingpongEEENS5_IJNSA_ILi64EEESF_NSA_ILi32EEEEEENS_12float_e5m2_tENS5_IJlSB_lEEESI_SJ_NS4_8TiledMMAINS4_8MMA_AtomIJNS4_4SM904GMMA30MMA_64x64x32_F32E5M2E5M2_SS_TNILNSN_7ScaleInE1ELSP_1EEEEEENS4_6LayoutISC_NS5_IJNSA_ILi0EEEST_ST_EEEEENS5_IJNS4_10UnderscoreESW_SW_EEEEENS4_13SM90_TMA_LOADENS4_14ComposedLayoutINS4_7SwizzleILi1ELi4ELi3EEENS4_18smem_ptr_flag_bitsILi8EEENSS_INS5_IJNSA_ILi8EEESG_EEENS5_IJSG_SB_EEEEEEEvNS4_8identityESZ_S19_vS1A_EENS_8epilogue10collective6detail29Sm90TmaWarpSpecializedAdapterINS1D_15DefaultEpilogueISI_SJ_SJ_NS1C_6thread17LinearCombinationISI_Li1EffLNS1H_9ScaleType4KindE0ELNS_15FloatRoundStyleE2ESI_EENS1_15EpilogueDefaultEEEEEvvEEEEvNT_6ParamsE,"aw",@nobits
	.sectionflags	@""
	.align	16
	.zero		1024


//--------------------- .nv.shared.reserved.0     --------------------------
	.section	.nv.shared.reserved.0,"aw",@nobits
	.weak		__nv_reservedSMEM_offset_0_alias
	.size		__nv_reservedSMEM_offset_0_alias, 0, 0
	.other		__nv_reservedSMEM_offset_0_alias,@"STO_CUDA_RESERVED_SHARED STV_DEFAULT"
__nv_reservedSMEM_offset_0_alias:
	.zero		0


//--------------------- .nv.global                --------------------------
	.section	.nv.global,"aw",@nobits
.nv.global:
	.type		_ZN40_INTERNAL_7bb3864a_4_k_cu_af6af52d_216784cute1_E,@object
	.size		_ZN40_INTERNAL_7bb3864a_4_k_cu_af6af52d_216784cute1_E,(_ZN40_INTERNAL_7bb3864a_4_k_cu_af6af52d_216784cuda3std3__45__cpo6cbeginE - _ZN40_INTERNAL_7bb3864a_4_k_cu_af6af52d_216784cute1_E)
_ZN40_INTERNAL_7bb3864a_4_k_cu_af6af52d_216784cute1_E:
	.zero		1
	.type		_ZN40_INTERNAL_7bb3864a_4_k_cu_af6af52d_216784cuda3std3__45__cpo6cbeginE,@object
	.size		_ZN40_INTERNAL_7bb3864a_4_k_cu_af6af52d_216784cuda3std3__45__cpo6cbeginE,(_ZN40_INTERNAL_7bb3864a_4_k_cu_af6af52d_216784cuda3std3__48in_placeE - _ZN40_INTERNAL_7bb3864a_4_k_cu_af6af52d_216784cuda3std3__45__cpo6cbeginE)
_ZN40_INTERNAL_7bb3864a_4_k_cu_af6af52d_216784cuda3std3__45__cpo6cbeginE:
	.zero		1
	.type		_ZN40_INTERNAL_7bb3864a_4_k_cu_af6af52d_216784cuda3std3__48in_placeE,@object
	.size		_ZN40_INTERNAL_7bb3864a_4_k_cu_af6af52d_216784cuda3std3__48in_placeE,(_ZN40_INTERNAL_7bb3864a_4_k_cu_af6af52d_216784cuda3std6ranges3__45__cpo9iter_moveE - _ZN40_INTERNAL_7bb3864a_4_k_cu_af6af52d_216784cuda3std3__48in_placeE)
_ZN40_INTERNAL_7bb3864a_4_k_cu_af6af52d_216784cuda3std3__48in_placeE:
	.zero		1
	.type		_ZN40_INTERNAL_7bb3864a_4_k_cu_af6af52d_216784cuda3std6ranges3__45__cpo9iter_moveE,@object
	.size		_ZN40_INTERNAL_7bb3864a_4_k_cu_af6af52d_216784cuda3std6ranges3__45__cpo9iter_moveE,(_ZN40_INTERNAL_7bb3864a_4_k_cu_af6af52d_216784cuda3std3__45__cpo5beginE - _ZN40_INTERNAL_7bb3864a_4_k_cu_af6af52d_216784cuda3std6ranges3__45__cpo9iter_moveE)
_ZN40_INTERNAL_7bb3864a_4_k_cu_af6af52d_216784cuda3std6ranges3__45__cpo9iter_moveE:
	.zero		1
	.type		_ZN40_INTERNAL_7bb3864a_4_k_cu_af6af52d_216784cuda3std3__45__cpo5beginE,@object
	.size		_ZN40_INTERNAL_7bb3864a_4_k_cu_af6af52d_216784cuda3std3__45__cpo5beginE,(_ZN40_INTERNAL_7bb3864a_4_k_cu_af6af52d_216784cuda3std3__442_GLOBAL__N__7bb3864a_4_k_cu_af6af52d_216786ignoreE - _ZN40_INTERNAL_7bb3864a_4_k_cu_af6af52d_216784cuda3std3__45__cpo5beginE)
_ZN40_INTERNAL_7bb3864a_4_k_cu_af6af52d_216784cuda3std3__45__cpo5beginE:
	.zero		1
	.type		_ZN40_INTERNAL_7bb3864a_4_k_cu_af6af52d_216784cuda3std3__442_GLOBAL__N__7bb3864a_4_k_cu_af6af52d_216786ignoreE,@object
	.size		_ZN40_INTERNAL_7bb3864a_4_k_cu_af6af52d_216784cuda3std3__442_GLOBAL__N__7bb3864a_4_k_cu_af6af52d_216786ignoreE,(_ZN40_INTERNAL_7bb3864a_4_k_cu_af6af52d_216784cute7productE - _ZN40_INTERNAL_7bb3864a_4_k_cu_af6af52d_216784cuda3std3__442_GLOBAL__N__7bb3864a_4_k_cu_af6af52d_216786ignoreE)
_ZN40_INTERNAL_7bb3864a_4_k_cu_af6af52d_216784cuda3std3__442_GLOBAL__N__7bb3864a_4_k_cu_af6af52d_216786ignoreE:
	.zero		1
	.type		_ZN40_INTERNAL_7bb3864a_4_k_cu_af6af52d_216784cute7productE,@object
	.size		_ZN40_INTERNAL_7bb3864a_4_k_cu_af6af52d_216784cute7productE,(_ZN40_INTERNAL_7bb3864a_4_k_cu_af6af52d_216784cuda3std3__45__cpo3endE - _ZN40_INTERNAL_7bb3864a_4_k_cu_af6af52d_216784cute7productE)
_ZN40_INTERNAL_7bb3864a_4_k_cu_af6af52d_216784cute7productE:
	.zero		1
	.type		_ZN40_INTERNAL_7bb3864a_4_k_cu_af6af52d_216784cuda3std3__45__cpo3endE,@object
	.size		_ZN40_INTERNAL_7bb3864a_4_k_cu_af6af52d_216784cuda3std3__45__cpo3endE,(_ZN40_INTERNAL_7bb3864a_4_k_cu_af6af52d_216784cuda3std3__419piecewise_constructE - _ZN40_INTERNAL_7bb3864a_4_k_cu_af6af52d_216784cuda3std3__45__cpo3endE)
_ZN40_INTERNAL_7bb3864a_4_k_cu_af6af52d_216784cuda3std3__45__cpo3endE:
	.zero		1
	.type		_ZN40_INTERNAL_7bb3864a_4_k_cu_af6af52d_216784cuda3std3__419piecewise_constructE,@object
	.size		_ZN40_INTERNAL_7bb3864a_4_k_cu_af6af52d_216784cuda3std3__419piecewise_constructE,(_ZN40_INTERNAL_7bb3864a_4_k_cu_af6af52d_216784cuda3std3__45__cpo4cendE - _ZN40_INTERNAL_7bb3864a_4_k_cu_af6af52d_216784cuda3std3__419piecewise_constructE)
_ZN40_INTERNAL_7bb3864a_4_k_cu_af6af52d_216784cuda3std3__419piecewise_constructE:
	.zero		1
	.type		_ZN40_INTERNAL_7bb3864a_4_k_cu_af6af52d_216784cuda3std3__45__cpo4cendE,@object
	.size		_ZN40_INTERNAL_7bb3864a_4_k_cu_af6af52d_216784cuda3std3__45__cpo4cendE,(_ZN40_INTERNAL_7bb3864a_4_k_cu_af6af52d_216784cuda3std6ranges3__45__cpo4swapE - _ZN40_INTERNAL_7bb3864a_4_k_cu_af6af52d_216784cuda3std3__45__cpo4cendE)
_ZN40_INTERNAL_7bb3864a_4_k_cu_af6af52d_216784cuda3std3__45__cpo4cendE:
	.zero		1
	.type		_ZN40_INTERNAL_7bb3864a_4_k_cu_af6af52d_216784cuda3std6ranges3__45__cpo4swapE,@object
	.size		_ZN40_INTERNAL_7bb3864a_4_k_cu_af6af52d_216784cuda3std6ranges3__45__cpo4swapE,(.L_7 - _ZN40_INTERNAL_7bb3864a_4_k_cu_af6af52d_216784cuda3std6ranges3__45__cpo4swapE)
_ZN40_INTERNAL_7bb3864a_4_k_cu_af6af52d_216784cuda3std6ranges3__45__cpo4swapE:
	.zero		1
.L_7:


//--------------------- .nv.constant0._ZN7cutlass13device_kernelINS_4gemm6kernel13GemmUniversalIN4cute5tupleIJiiiiEEENS1_10collective13CollectiveMmaINS1_37MainloopSm90TmaGmmaWarpSpecializedFP8ILi56ENS5_IJNS4_1CILi1EEESB_SB_EEENS1_32KernelTmaWarpSpecializedPingpongEEENS5_IJNSA_ILi64EEESF_NSA_ILi32EEEEEENS_12float_e5m2_tENS5_IJlSB_lEEESI_SJ_NS4_8TiledMMAINS4_8MMA_AtomIJNS4_4SM904GMMA30MMA_64x64x32_F32E5M2E5M2_SS_TNILNSN_7ScaleInE1ELSP_1EEEEEENS4_6LayoutISC_NS5_IJNSA_ILi0EEEST_ST_EEEEENS5_IJNS4_10UnderscoreESW_SW_EEEEENS4_13SM90_TMA_LOADENS4_14ComposedLayoutINS4_7SwizzleILi1ELi4ELi3EEENS4_18smem_ptr_flag_bitsILi8EEENSS_INS5_IJNSA_ILi8EEESG_EEENS5_IJSG_SB_EEEEEEEvNS4_8identityESZ_S19_vS1A_EENS_8epilogue10collective6detail29Sm90TmaWarpSpecializedAdapterINS1D_15DefaultEpilogueISI_SJ_SJ_NS1C_6thread17LinearCombinationISI_Li1EffLNS1H_9ScaleType4KindE0ELNS_15FloatRoundStyleE2ESI_EENS1_15EpilogueDefaultEEEEEvvEEEEvNT_6ParamsE --------------------------
	.section	.nv.constant0._ZN7cutlass13device_kernelINS_4gemm6kernel13GemmUniversalIN4cute5tupleIJiiiiEEENS1_10collective13CollectiveMmaINS1_37MainloopSm90TmaGmmaWarpSpecializedFP8ILi56ENS5_IJNS4_1CILi1EEESB_SB_EEENS1_32KernelTmaWarpSpecializedPingpongEEENS5_IJNSA_ILi64EEESF_NSA_ILi32EEEEEENS_12float_e5m2_tENS5_IJlSB_lEEESI_SJ_NS4_8TiledMMAINS4_8MMA_AtomIJNS4_4SM904GMMA30MMA_64x64x32_F32E5M2E5M2_SS_TNILNSN_7ScaleInE1ELSP_1EEEEEENS4_6LayoutISC_NS5_IJNSA_ILi0EEEST_ST_EEEEENS5_IJNS4_10UnderscoreESW_SW_EEEEENS4_13SM90_TMA_LOADENS4_14ComposedLayoutINS4_7SwizzleILi1ELi4ELi3EEENS4_18smem_ptr_flag_bitsILi8EEENSS_INS5_IJNSA_ILi8EEESG_EEENS5_IJSG_SB_EEEEEEEvNS4_8identityESZ_S19_vS1A_EENS_8epilogue10collective6detail29Sm90TmaWarpSpecializedAdapterINS1D_15DefaultEpilogueISI_SJ_SJ_NS1C_6thread17LinearCombinationISI_Li1EffLNS1H_9ScaleType4KindE0ELNS_15FloatRoundStyleE2ESI_EENS1_15EpilogueDefaultEEEEEvvEEEEvNT_6ParamsE,"a",@progbits
	.sectionflags	@""
	.align	4
.nv.constant0._ZN7cutlass13device_kernelINS_4gemm6kernel13GemmUniversalIN4cute5tupleIJiiiiEEENS1_10collective13CollectiveMmaINS1_37MainloopSm90TmaGmmaWarpSpecializedFP8ILi56ENS5_IJNS4_1CILi1EEESB_SB_EEENS1_32KernelTmaWarpSpecializedPingpongEEENS5_IJNSA_ILi64EEESF_NSA_ILi32EEEEEENS_12float_e5m2_tENS5_IJlSB_lEEESI_SJ_NS4_8TiledMMAINS4_8MMA_AtomIJNS4_4SM904GMMA30MMA_64x64x32_F32E5M2E5M2_SS_TNILNSN_7ScaleInE1ELSP_1EEEEEENS4_6LayoutISC_NS5_IJNSA_ILi0EEEST_ST_EEEEENS5_IJNS4_10UnderscoreESW_SW_EEEEENS4_13SM90_TMA_LOADENS4_14ComposedLayoutINS4_7SwizzleILi1ELi4ELi3EEENS4_18smem_ptr_flag_bitsILi8EEENSS_INS5_IJNSA_ILi8EEESG_EEENS5_IJSG_SB_EEEEEEEvNS4_8identityESZ_S19_vS1A_EENS_8epilogue10collective6detail29Sm90TmaWarpSpecializedAdapterINS1D_15DefaultEpilogueISI_SJ_SJ_NS1C_6thread17LinearCombinationISI_Li1EffLNS1H_9ScaleType4KindE0ELNS_15FloatRoundStyleE2ESI_EENS1_15EpilogueDefaultEEEEEvvEEEEvNT_6ParamsE:
	.zero		1664


//--------------------- SYMBOLS --------------------------

	.type		.nv.reservedSmem.offset0,@object
	.size		.nv.reservedSmem.offset0,0x4
